def matmul_kernel(
    a_ptr,
    b_ptr,
    c_ptr,
    M,
    N,
    K,
    stride_am,
    stride_ak,
    stride_bk,
    stride_bn,
    stride_cm,
    stride_cn,
    BLOCK_M: tl.constexpr,
    BLOCK_N: tl.constexpr,
    BLOCK_K: tl.constexpr,
    GROUP_M: tl.constexpr,
):
    pid = tl.program_id(axis=0)
    num_pid_m = tl.cdiv(M, BLOCK_M)
    num_pid_n = tl.cdiv(N, BLOCK_N)
    num_pid_in_group = GROUP_M * num_pid_n
    group_id = pid // num_pid_in_group
    first_pid_m = group_id * GROUP_M
    group_size_m = min(num_pid_m - first_pid_m, GROUP_M)
    pid_m = first_pid_m + ((pid % num_pid_in_group) % group_size_m)
    pid_n = (pid % num_pid_in_group) // group_size_m

    offs_am = (pid_m * BLOCK_M + tl.arange(0, BLOCK_M)) % M
    offs_bn = (pid_n * BLOCK_N + tl.arange(0, BLOCK_N)) % N
    offs_k = tl.arange(0, BLOCK_K)
    a_ptrs = a_ptr + offs_am[:, None] * stride_am + offs_k[None, :] * stride_ak
    b_ptrs = b_ptr + offs_k[:, None] * stride_bk + offs_bn[None, :] * stride_bn

    acc = tl.zeros((BLOCK_M, BLOCK_N), dtype=tl.float32)
    for kk in range(0, tl.cdiv(K, BLOCK_K)):
        a = tl.load(a_ptrs, mask=offs_k[None, :] < K - kk * BLOCK_K, other=0.0)
        b = tl.load(b_ptrs, mask=offs_k[:, None] < K - kk * BLOCK_K, other=0.0)
        acc = tl.dot(a, b, acc)
        a_ptrs += BLOCK_K * stride_ak
        b_ptrs += BLOCK_K * stride_bk

    c = acc.to(c_ptr.dtype.element_ty)
    offs_cm = pid_m * BLOCK_M + tl.arange(0, BLOCK_M)
    offs_cn = pid_n * BLOCK_N + tl.arange(0, BLOCK_N)
    c_ptrs = c_ptr + offs_cm[:, None] * stride_cm + offs_cn[None, :] * stride_cn
    mask = (offs_cm[:, None] < M) & (offs_cn[None, :] < N)
    tl.store(c_ptrs, c, mask=mask)

# config = {"BLOCK_K": 32, "BLOCK_M": 512, "BLOCK_N": 256, "GROUP_M": 8, "arch": "sm_90", "dtype": "fp8e5m2", "num_ctas": 4, "num_stages": 3, "num_warps": 4}
# arch = sm_90


// ===== COMPILED SASS (sm_90a) =====

	.target	sm_90a

	.elftype	@"ET_EXEC"


//--------------------- .note.nv.tkinfo           --------------------------
	.section	.note.nv.tkinfo,"",@"SHT_NOTE"
	.sectionflags	@"SHF_NOTE_NV_TKINFO"
	.tkinfo
        /*0018*/ 	.word	0x00000002
        /*0030*/ 	.string	""
        /*0030*/ 	.string	"ptxas"
        /*0030*/ 	.string	"Cuda compilation tools, release 13.0, V13.0.88"
        /*0030*/ 	.string	"Build cuda_13.0.r13.0/compiler.36424714_0"
        /*0030*/ 	.string	"-v  -suppress-debug-info  -lineinfo  -arch sm_90a "



//--------------------- .note.nv.cuinfo           --------------------------
	.section	.note.nv.cuinfo,"",@"SHT_NOTE"
	.sectionflags	@"SHF_NOTE_NV_CUINFO"
        /*0018*/ 	.short	0x0002
        /*001a*/ 	.short	0x005a
        /*001c*/ 	.short	0x0082
	.zero		2


//--------------------- .nv.info                  --------------------------
	.section	.nv.info,"",@"SHT_CUDA_INFO"
	.align	4


	//----- nvinfo : EIATTR_REGCOUNT
	.align		4
        /*0000*/ 	.byte	0x04, 0x2f
        /*0002*/ 	.short	(.L_1 - .L_0)
	.align		4
.L_0:
        /*0004*/ 	.word	index@(matmul_kernel)
        /*0008*/ 	.word	0x000000ff


	//----- nvinfo : EIATTR_FRAME_SIZE
	.align		4
.L_1:
        /*000c*/ 	.byte	0x04, 0x11
        /*000e*/ 	.short	(.L_3 - .L_2)
	.align		4
.L_2:
        /*0010*/ 	.word	index@(matmul_kernel)
        /*0014*/ 	.word	0x00000568


	//----- nvinfo : EIATTR_MIN_STACK_SIZE
	.align		4
.L_3:
        /*0018*/ 	.byte	0x04, 0x12
        /*001a*/ 	.short	(.L_5 - .L_4)
	.align		4
.L_4:
        /*001c*/ 	.word	index@(matmul_kernel)
        /*0020*/ 	.word	0x00000568
.L_5:


//--------------------- .nv.compat                --------------------------
	.section	.nv.compat,"",@"SHT_CUDA_COMPAT_INFO"
	.align	4
        /*0000*/ 	.byte	0x02, 0x09, 0x01, 0x00, 0x02, 0x02, 0x04, 0x00, 0x02, 0x05, 0x05, 0x00, 0x03, 0x07, 0x01, 0x01
        /*0010*/ 	.byte	0x02, 0x03, 0x00, 0x00, 0x02, 0x06, 0x01, 0x00, 0x04, 0x0b, 0x08, 0x00, 0x00, 0x00, 0x00, 0x00
        /*0020*/ 	.byte	0x00, 0x00, 0x00, 0x00


//--------------------- .nv.info.matmul_kernel    --------------------------
	.section	.nv.info.matmul_kernel,"",@"SHT_CUDA_INFO"
	.sectionflags	@""
	.align	4


	//----- nvinfo : EIATTR_CUDA_API_VERSION
	.align		4
        /*0000*/ 	.byte	0x04, 0x37
        /*0002*/ 	.short	(.L_7 - .L_6)
.L_6:
        /*0004*/ 	.word	0x00000082


	//----- nvinfo : EIATTR_KPARAM_INFO
	.align		4
.L_7:
        /*0008*/ 	.byte	0x04, 0x17
        /*000a*/ 	.short	(.L_9 - .L_8)
.L_8:
        /*000c*/ 	.word	0x00000000
        /*0010*/ 	.short	0x000d
        /*0012*/ 	.short	0x0048
        /*0014*/ 	.byte	0x00, 0xf4, 0x21, 0x00


	//----- nvinfo : EIATTR_KPARAM_INFO
	.align		4
.L_9:
        /*0018*/ 	.byte	0x04, 0x17
        /*001a*/ 	.short	(.L_11 - .L_10)
.L_10:
        /*001c*/ 	.word	0x00000000
        /*0020*/ 	.short	0x000c
        /*0022*/ 	.short	0x0040
        /*0024*/ 	.byte	0x00, 0xf4, 0x21, 0x00


	//----- nvinfo : EIATTR_KPARAM_INFO
	.align		4
.L_11:
        /*0028*/ 	.byte	0x04, 0x17
        /*002a*/ 	.short	(.L_13 - .L_12)
.L_12:
        /*002c*/ 	.word	0x00000000
        /*0030*/ 	.short	0x000b
        /*0032*/ 	.short	0x0038
        /*0034*/ 	.byte	0x00, 0xf0, 0x11, 0x00


	//----- nvinfo : EIATTR_KPARAM_INFO
	.align		4
.L_13:
        /*0038*/ 	.byte	0x04, 0x17
        /*003a*/ 	.short	(.L_15 - .L_14)
.L_14:
        /*003c*/ 	.word	0x00000000
        /*0040*/ 	.short	0x000a
        /*0042*/ 	.short	0x0034
        /*0044*/ 	.byte	0x00, 0xf0, 0x11, 0x00


	//----- nvinfo : EIATTR_KPARAM_INFO
	.align		4
.L_15:
        /*0048*/ 	.byte	0x04, 0x17
        /*004a*/ 	.short	(.L_17 - .L_16)
.L_16:
        /*004c*/ 	.word	0x00000000
        /*0050*/ 	.short	0x0009
        /*0052*/ 	.short	0x0030
        /*0054*/ 	.byte	0x00, 0xf0, 0x11, 0x00


	//----- nvinfo : EIATTR_KPARAM_INFO
	.align		4
.L_17:
        /*0058*/ 	.byte	0x04, 0x17
        /*005a*/ 	.short	(.L_19 - .L_18)
.L_18:
        /*005c*/ 	.word	0x00000000
        /*0060*/ 	.short	0x0008
        /*0062*/ 	.short	0x002c
        /*0064*/ 	.byte	0x00, 0xf0, 0x11, 0x00


	//----- nvinfo : EIATTR_KPARAM_INFO
	.align		4
.L_19:
        /*0068*/ 	.byte	0x04, 0x17
        /*006a*/ 	.short	(.L_21 - .L_20)
.L_20:
        /*006c*/ 	.word	0x00000000
        /*0070*/ 	.short	0x0007
        /*0072*/ 	.short	0x0028
        /*0074*/ 	.byte	0x00, 0xf0, 0x11, 0x00


	//----- nvinfo : EIATTR_KPARAM_INFO
	.align		4
.L_21:
        /*0078*/ 	.byte	0x04, 0x17
        /*007a*/ 	.short	(.L_23 - .L_22)
.L_22:
        /*007c*/ 	.word	0x00000000
        /*0080*/ 	.short	0x0006
        /*0082*/ 	.short	0x0024
        /*0084*/ 	.byte	0x00, 0xf0, 0x11, 0x00


	//----- nvinfo : EIATTR_KPARAM_INFO
	.align		4
.L_23:
        /*0088*/ 	.byte	0x04, 0x17
        /*008a*/ 	.short	(.L_25 - .L_24)
.L_24:
        /*008c*/ 	.word	0x00000000
        /*0090*/ 	.short	0x0005
        /*0092*/ 	.short	0x0020
        /*0094*/ 	.byte	0x00, 0xf0, 0x11, 0x00


	//----- nvinfo : EIATTR_KPARAM_INFO
	.align		4
.L_25:
        /*0098*/ 	.byte	0x04, 0x17
        /*009a*/ 	.short	(.L_27 - .L_26)
.L_26:
        /*009c*/ 	.word	0x00000000
        /*00a0*/ 	.short	0x0004
        /*00a2*/ 	.short	0x001c
        /*00a4*/ 	.byte	0x00, 0xf0, 0x11, 0x00


	//----- nvinfo : EIATTR_KPARAM_INFO
	.align		4
.L_27:
        /*00a8*/ 	.byte	0x04, 0x17
        /*00aa*/ 	.short	(.L_29 - .L_28)
.L_28:
        /*00ac*/ 	.word	0x00000000
        /*00b0*/ 	.short	0x0003
        /*00b2*/ 	.short	0x0018
        /*00b4*/ 	.byte	0x00, 0xf0, 0x11, 0x00


	//----- nvinfo : EIATTR_KPARAM_INFO
	.align		4
.L_29:
        /*00b8*/ 	.byte	0x04, 0x17
        /*00ba*/ 	.short	(.L_31 - .L_30)
.L_30:
        /*00bc*/ 	.word	0x00000000
        /*00c0*/ 	.short	0x0002
        /*00c2*/ 	.short	0x0010
        /*00c4*/ 	.byte	0x00, 0xf4, 0x21, 0x00


	//----- nvinfo : EIATTR_KPARAM_INFO
	.align		4
.L_31:
        /*00c8*/ 	.byte	0x04, 0x17
        /*00ca*/ 	.short	(.L_33 - .L_32)
.L_32:
        /*00cc*/ 	.word	0x00000000
        /*00d0*/ 	.short	0x0001
        /*00d2*/ 	.short	0x0008
        /*00d4*/ 	.byte	0x00, 0xf4, 0x21, 0x00


	//----- nvinfo : EIATTR_KPARAM_INFO
	.align		4
.L_33:
        /*00d8*/ 	.byte	0x04, 0x17
        /*00da*/ 	.short	(.L_35 - .L_34)
.L_34:
        /*00dc*/ 	.word	0x00000000
        /*00e0*/ 	.short	0x0000
        /*00e2*/ 	.short	0x0000
        /*00e4*/ 	.byte	0x00, 0xf4, 0x21, 0x00


	//----- nvinfo : EIATTR_EXPLICIT_CLUSTER
	.align		4
.L_35:
        /*00e8*/ 	.byte	0x01, 0x3e
	.zero		2


	//----- nvinfo : EIATTR_CTA_PER_CLUSTER
	.align		4
        /*00ec*/ 	.byte	0x04, 0x3d
        /*00ee*/ 	.short	(.L_37 - .L_36)
.L_36:
        /*00f0*/ 	.word	0x00000004
        /*00f4*/ 	.word	0x00000001
        /*00f8*/ 	.word	0x00000001


	//----- nvinfo : EIATTR_SPARSE_MMA_MASK
	.align		4
.L_37:
        /*00fc*/ 	.byte	0x03, 0x50
        /*00fe*/ 	.short	0x0000


	//----- nvinfo : EIATTR_MAXREG_COUNT
	.align		4
        /*0100*/ 	.byte	0x03, 0x1b
        /*0102*/ 	.short	0x00ff


	//----- nvinfo : EIATTR_NUM_BARRIERS
	.align		4
        /*0104*/ 	.byte	0x02, 0x4c
        /*0106*/ 	.byte	0x01
	.zero		1


	//----- nvinfo : EIATTR_ANNOTATIONS
	.align		4
        /*0108*/ 	.byte	0x04, 0x55
        /*010a*/ 	.short	(.L_39 - .L_38)


	//   ....[0]....
.L_38:
        /*010c*/ 	.word	0x00000001
        /*0110*/ 	.byte	0x70, 0x00, 0x00, 0x00, 0x01, 0x00, 0x00, 0x00, 0xb0, 0x00, 0x00, 0x00, 0x01, 0x00, 0x00, 0x00
        /* <DEDUP_REMOVED lines=466> */
        /*1e40*/ 	.byte	0xf0, 0xbe, 0x00, 0x00, 0x01, 0x00, 0x00, 0x00, 0x20, 0xbf, 0x00, 0x00


	//----- nvinfo : EIATTR_MERCURY_ISA_VERSION
	.align		4
.L_39:
        /*1e4c*/ 	.byte	0x03, 0x5f
        /*1e4e*/ 	.short	0x0101


	//----- nvinfo : EIATTR_EXIT_INSTR_OFFSETS
	.align		4
        /*1e50*/ 	.byte	0x04, 0x1c
        /*1e52*/ 	.short	(.L_41 - .L_40)


	//   ....[0]....
.L_40:
        /*1e54*/ 	.word	0x00015f30


	//   ....[1]....
        /*1e58*/ 	.word	0x00015f50


	//----- nvinfo : EIATTR_REQNTID
	.align		4
.L_41:
        /*1e5c*/ 	.byte	0x04, 0x10
        /*1e5e*/ 	.short	(.L_43 - .L_42)
.L_42:
        /*1e60*/ 	.word	0x00000080
        /*1e64*/ 	.word	0x00000001
        /*1e68*/ 	.word	0x00000001


	//----- nvinfo : EIATTR_CBANK_PARAM_SIZE
	.align		4
.L_43:
        /*1e6c*/ 	.byte	0x03, 0x19
        /*1e6e*/ 	.short	0x0050


	//----- nvinfo : EIATTR_PARAM_CBANK
	.align		4
        /*1e70*/ 	.byte	0x04, 0x0a
        /*1e72*/ 	.short	(.L_45 - .L_44)
	.align		4
.L_44:
        /*1e74*/ 	.word	index@(.nv.constant0.matmul_kernel)
        /*1e78*/ 	.short	0x0210
        /*1e7a*/ 	.short	0x0050


	//----- nvinfo : EIATTR_SW_WAR
	.align		4
.L_45:
        /*1e7c*/ 	.byte	0x04, 0x36
        /*1e7e*/ 	.short	(.L_47 - .L_46)
.L_46:
        /*1e80*/ 	.word	0x00000008
.L_47:


//--------------------- .nv.callgraph             --------------------------
	.section	.nv.callgraph,"",@"SHT_CUDA_CALLGRAPH"
	.align	4
	.sectionentsize	8
	.align		4
        /*0000*/ 	.word	0x00000000
	.align		4
        /*0004*/ 	.word	0xffffffff
	.align		4
        /*0008*/ 	.word	0x00000000
	.align		4
        /*000c*/ 	.word	0xfffffffe
	.align		4
        /*0010*/ 	.word	0x00000000
	.align		4
        /*0014*/ 	.word	0xfffffffd
	.align		4
        /*0018*/ 	.word	0x00000000
	.align		4
        /*001c*/ 	.word	0xfffffffc


//--------------------- .text.matmul_kernel       --------------------------
	.section	.text.matmul_kernel,"ax",@progbits
	.align	128
        .global         matmul_kernel
        .type           matmul_kernel,@function
        .size           matmul_kernel,(.L_x_3 - matmul_kernel)
        .other          matmul_kernel,@"STO_CUDA_ENTRY STV_DEFAULT"
matmul_kernel:
.text.matmul_kernel:
[----:B------:R-:W0:Y:S08]  /*0000*/  LDC R1, c[0x0][0x28] ;  /* 0x00000a00ff017b82 */ /* 0x000e300000000800 */
[----:B------:R-:W1:Y:S01]  /*0010*/  LDC.64 R2, c[0x0][0x228] ;  /* 0x00008a00ff027b82 */ /* 0x000e620000000a00 */
[----:B0-----:R-:W-:Y:S01]  /*0020*/  VIADD R1, R1, 0xfffffa98 ;  /* 0xfffffa9801017836 */ /* 0x001fe20000000000 */
[----:B------:R-:W0:Y:S01]  /*0030*/  S2R R154, SR_TID.X ;  /* 0x00000000009a7919 */ /* 0x000e220000002100 */
[----:B------:R-:W-:Y:S01]  /*0040*/  UMOV UR6, 0x400 ;  /* 0x0000040000067882 */ /* 0x000fe20000000000 */
[----:B------:R-:W-:Y:S01]  /*0050*/  ULDC.64 UR12, c[0x0][0x208] ;  /* 0x00008200000c7ab9 */ /* 0x000fe20000000a00 */
[----:B------:R-:W-:Y:S01]  /*0060*/  CS2R R24, SRZ ;  /* 0x0000000000187805 */ /* 0x000fe2000001ff00 */
[----:B------:R2:W-:Y:S01]  /*0070*/  STL [R1], RZ ;  /* 0x000000ff01007387 */ /* 0x0005e20000100800 */
[----:B------:R-:W-:Y:S01]  /*0080*/  CS2R R26, SRZ ;  /* 0x00000000001a7805 */ /* 0x000fe2000001ff00 */
[----:B------:R-:W3:Y:S01]  /*0090*/  S2UR UR4, SR_CTAID.X ;  /* 0x00000000000479c3 */ /* 0x000ee20000002500 */
[----:B------:R-:W-:Y:S01]  /*00a0*/  CS2R R28, SRZ ;  /* 0x00000000001c7805 */ /* 0x000fe2000001ff00 */
[----:B------:R2:W-:Y:S01]  /*00b0*/  STL [R1+0x4], RZ ;  /* 0x000004ff01007387 */ /* 0x0005e20000100800 */
[----:B------:R-:W-:-:S02]  /*00c0*/  CS2R R30, SRZ ;  /* 0x00000000001e7805 */ /* 0x000fc4000001ff00 */
[----:B------:R-:W-:Y:S02]  /*00d0*/  CS2R R32, SRZ ;  /* 0x0000000000207805 */ /* 0x000fe4000001ff00 */
[----:B------:R-:W-:Y:S01]  /*00e0*/  CS2R R34, SRZ ;  /* 0x0000000000227805 */ /* 0x000fe2000001ff00 */
[----:B------:R2:W-:Y:S01]  /*00f0*/  STL [R1+0x8], RZ ;  /* 0x000008ff01007387 */ /* 0x0005e20000100800 */
[----:B------:R-:W-:Y:S01]  /*0100*/  CS2R R36, SRZ ;  /* 0x0000000000247805 */ /* 0x000fe2000001ff00 */
[----:B------:R-:W4:Y:S01]  /*0110*/  S2UR UR7, SR_CgaCtaId ;  /* 0x00000000000779c3 */ /* 0x000f220000008800 */
[----:B------:R-:W-:Y:S01]  /*0120*/  CS2R R38, SRZ ;  /* 0x0000000000267805 */ /* 0x000fe2000001ff00 */
[----:B------:R2:W-:Y:S01]  /*0130*/  STL [R1+0xc], RZ ;  /* 0x00000cff01007387 */ /* 0x0005e20000100800 */
[----:B------:R-:W-:Y:S02]  /*0140*/  CS2R R40, SRZ ;  /* 0x0000000000287805 */ /* 0x000fe4000001ff00 */
[----:B------:R-:W-:-:S02]  /*0150*/  CS2R R42, SRZ ;  /* 0x00000000002a7805 */ /* 0x000fc4000001ff00 */
[----:B------:R-:W-:Y:S01]  /*0160*/  CS2R R44, SRZ ;  /* 0x00000000002c7805 */ /* 0x000fe2000001ff00 */
[----:B------:R2:W-:Y:S01]  /*0170*/  STL [R1+0x10], RZ ;  /* 0x000010ff01007387 */ /* 0x0005e20000100800 */
[----:B------:R-:W-:Y:S01]  /*0180*/  CS2R R46, SRZ ;  /* 0x00000000002e7805 */ /* 0x000fe2000001ff00 */
[----:B-1----:R-:W-:Y:S01]  /*0190*/  VIADD R0, R3, 0xff ;  /* 0x000000ff03007836 */ /* 0x002fe20000000000 */
[----:B------:R-:W1:Y:S01]  /*01a0*/  LDC R190, c[0x0][0x230] ;  /* 0x00008c00ffbe7b82 */ /* 0x000e620000000800 */
[----:B------:R2:W-:Y:S01]  /*01b0*/  STL [R1+0x14], RZ ;  /* 0x000014ff01007387 */ /* 0x0005e20000100800 */
[----:B------:R-:W-:Y:S02]  /*01c0*/  CS2R R48, SRZ ;  /* 0x0000000000307805 */ /* 0x000fe4000001ff00 */
[----:B------:R-:W-:Y:S02]  /*01d0*/  CS2R R50, SRZ ;  /* 0x0000000000327805 */ /* 0x000fe4000001ff00 */
[----:B------:R-:W-:Y:S01]  /*01e0*/  SHF.R.S32.HI R5, RZ, 0x1f, R0 ;  /* 0x0000001fff057819 */ /* 0x000fe20000011400 */
[----:B------:R2:W-:Y:S01]  /*01f0*/  STL [R1+0x18], RZ ;  /* 0x000018ff01007387 */ /* 0x0005e20000100800 */
[----:B------:R-:W-:-:S02]  /*0200*/  CS2R R52, SRZ ;  /* 0x0000000000347805 */ /* 0x000fc4000001ff00 */
[----:B---3--:R-:W-:Y:S01]  /*0210*/  I2FP.F32.U32 R7, UR4 ;  /* 0x0000000400077c45 */ /* 0x008fe20008201000 */
[----:B------:R-:W-:Y:S01]  /*0220*/  ULDC UR4, c[0x0][0x150] ;  /* 0x0000540000047ab9 */ /* 0x000fe20000000800 */
[----:B------:R-:W-:Y:S01]  /*0230*/  LEA.HI R5, R5, R0, RZ, 0x8 ;  /* 0x0000000005057211 */ /* 0x000fe200078f40ff */
[----:B------:R2:W-:Y:S01]  /*0240*/  STL [R1+0x1c], RZ ;  /* 0x00001cff01007387 */ /* 0x0005e20000100800 */
[----:B0-----:R-:W-:Y:S01]  /*0250*/  LOP3.LUT R153, R154, 0x7f, RZ, 0xc0, !PT ;  /* 0x0000007f9a997812 */ /* 0x001fe200078ec0ff */
[----:B------:R-:W-:Y:S01]  /*0260*/  FMUL R7, R7, UR4 ;  /* 0x0000000407077c20 */ /* 0x000fe20008400000 */
[----:B------:R-:W-:Y:S01]  /*0270*/  SHF.R.S32.HI R5, RZ, 0x8, R5 ;  /* 0x00000008ff057819 */ /* 0x000fe20000011405 */
[----:B------:R2:W-:Y:S01]  /*0280*/  STL [R1+0x20], RZ ;  /* 0x000020ff01007387 */ /* 0x0005e20000100800 */
[----:B----4-:R-:W-:Y:S01]  /*0290*/  USHF.L.U32 UR5, UR7, 0x7, URZ ;  /* 0x0000000707057899 */ /* 0x010fe2000800063f */
[----:B------:R-:W-:Y:S01]  /*02a0*/  CS2R R54, SRZ ;  /* 0x0000000000367805 */ /* 0x000fe2000001ff00 */
[----:B------:R-:W-:Y:S01]  /*02b0*/  ULEA UR6, UR7, UR6, 0x18 ;  /* 0x0000000607067291 */ /* 0x000fe2000f8ec03f */
[----:B------:R-:W-:Y:S01]  /*02c0*/  IMAD.SHL.U32 R6, R5, 0x8, RZ ;  /* 0x0000000805067824 */ /* 0x000fe200078e00ff */
[----:B------:R-:W0:Y:S01]  /*02d0*/  F2I.U32.TRUNC.NTZ R7, R7 ;  /* 0x0000000700077305 */ /* 0x000e22000020f000 */
[----:B------:R2:W-:Y:S01]  /*02e0*/  STL [R1+0x24], RZ ;  /* 0x000024ff01007387 */ /* 0x0005e20000100800 */
[----:B------:R-:W-:Y:S01]  /*02f0*/  ULOP3.LUT UR5, UR5, 0x180, URZ, 0xc0, !UPT ;  /* 0x0000018005057892 */ /* 0x000fe2000f8ec03f */
[----:B------:R-:W-:-:S02]  /*0300*/  CS2R R56, SRZ ;  /* 0x0000000000387805 */ /* 0x000fc4000001ff00 */
[----:B------:R-:W-:Y:S01]  /*0310*/  IABS R9, R6 ;  /* 0x0000000600097213 */ /* 0x000fe20000000000 */
[----:B------:R2:W-:Y:S01]  /*0320*/  STL [R1+0x28], RZ ;  /* 0x000028ff01007387 */ /* 0x0005e20000100800 */
[----:B-1----:R-:W-:Y:S01]  /*0330*/  VIADD R190, R190, 0x1f ;  /* 0x0000001fbebe7836 */ /* 0x002fe20000000000 */
[----:B------:R-:W-:Y:S01]  /*0340*/  CS2R R58, SRZ ;  /* 0x00000000003a7805 */ /* 0x000fe2000001ff00 */
[----:B------:R-:W1:Y:S01]  /*0350*/  I2F.RP R0, R9 ;  /* 0x0000000900007306 */ /* 0x000e620000209400 */
[----:B------:R2:W-:Y:S01]  /*0360*/  STL [R1+0x2c], RZ ;  /* 0x00002cff01007387 */ /* 0x0005e20000100800 */
[----:B------:R-:W-:Y:S02]  /*0370*/  CS2R R60, SRZ ;  /* 0x00000000003c7805 */ /* 0x000fe4000001ff00 */
[----:B------:R-:W-:Y:S02]  /*0380*/  CS2R R62, SRZ ;  /* 0x00000000003e7805 */ /* 0x000fe4000001ff00 */
[----:B------:R-:W-:Y:S01]  /*0390*/  CS2R R64, SRZ ;  /* 0x0000000000407805 */ /* 0x000fe2000001ff00 */
[----:B------:R2:W-:Y:S01]  /*03a0*/  STL [R1+0x30], RZ ;  /* 0x000030ff01007387 */ /* 0x0005e20000100800 */
[----:B------:R-:W-:-:S02]  /*03b0*/  CS2R R66, SRZ ;  /* 0x0000000000427805 */ /* 0x000fc4000001ff00 */
[----:B0-----:R-:W-:Y:S02]  /*03c0*/  IABS R13, R7 ;  /* 0x00000007000d7213 */ /* 0x001fe40000000000 */
[----:B------:R-:W-:Y:S01]  /*03d0*/  CS2R R68, SRZ ;  /* 0x0000000000447805 */ /* 0x000fe2000001ff00 */
[----:B------:R2:W-:Y:S01]  /*03e0*/  STL [R1+0x34], RZ ;  /* 0x000034ff01007387 */ /* 0x0005e20000100800 */
[----:B------:R-:W-:Y:S02]  /*03f0*/  CS2R R70, SRZ ;  /* 0x0000000000467805 */ /* 0x000fe4000001ff00 */
[----:B------:R-:W-:Y:S02]  /*0400*/  CS2R R72, SRZ ;  /* 0x0000000000487805 */ /* 0x000fe4000001ff00 */
[----:B------:R-:W-:Y:S01]  /*0410*/  CS2R R74, SRZ ;  /* 0x00000000004a7805 */ /* 0x000fe2000001ff00 */
[----:B------:R2:W-:Y:S01]  /*0420*/  STL [R1+0x38], RZ ;  /* 0x000038ff01007387 */ /* 0x0005e20000100800 */
[----:B------:R-:W-:Y:S01]  /*0430*/  CS2R R76, SRZ ;  /* 0x00000000004c7805 */ /* 0x000fe2000001ff00 */
[----:B-1----:R-:W0:Y:S01]  /*0440*/  MUFU.RCP R0, R0 ;  /* 0x0000000000007308 */ /* 0x002e220000001000 */
[----:B------:R-:W-:Y:S01]  /*0450*/  CS2R R78, SRZ ;  /* 0x00000000004e7805 */ /* 0x000fe2000001ff00 */
[----:B------:R2:W-:Y:S01]  /*0460*/  STL [R1+0x3c], RZ ;  /* 0x00003cff01007387 */ /* 0x0005e20000100800 */
[----:B------:R-:W-:-:S02]  /*0470*/  CS2R R80, SRZ ;  /* 0x0000000000507805 */ /* 0x000fc4000001ff00 */
[----:B------:R-:W-:Y:S02]  /*0480*/  CS2R R82, SRZ ;  /* 0x0000000000527805 */ /* 0x000fe4000001ff00 */
[----:B------:R-:W-:Y:S01]  /*0490*/  CS2R R84, SRZ ;  /* 0x0000000000547805 */ /* 0x000fe2000001ff00 */
[----:B------:R2:W-:Y:S01]  /*04a0*/  STL [R1+0x40], RZ ;  /* 0x000040ff01007387 */ /* 0x0005e20000100800 */
[----:B------:R-:W-:Y:S02]  /*04b0*/  CS2R R86, SRZ ;  /* 0x0000000000567805 */ /* 0x000fe4000001ff00 */
[----:B------:R-:W-:Y:S02]  /*04c0*/  CS2R R88, SRZ ;  /* 0x0000000000587805 */ /* 0x000fe4000001ff00 */
[----:B------:R-:W-:Y:S01]  /*04d0*/  CS2R R90, SRZ ;  /* 0x00000000005a7805 */ /* 0x000fe2000001ff00 */
[----:B------:R2:W-:Y:S01]  /*04e0*/  STL [R1+0x44], RZ ;  /* 0x000044ff01007387 */ /* 0x0005e20000100800 */
[----:B------:R-:W-:-:S02]  /*04f0*/  CS2R R92, SRZ ;  /* 0x00000000005c7805 */ /* 0x000fc4000001ff00 */
[----:B------:R-:W-:Y:S02]  /*0500*/  CS2R R94, SRZ ;  /* 0x00000000005e7805 */ /* 0x000fe4000001ff00 */
[----:B------:R-:W-:Y:S01]  /*0510*/  CS2R R96, SRZ ;  /* 0x0000000000607805 */ /* 0x000fe2000001ff00 */
[----:B------:R2:W-:Y:S01]  /*0520*/  STL [R1+0x48], RZ ;  /* 0x000048ff01007387 */ /* 0x0005e20000100800 */
[----:B------:R-:W-:Y:S02]  /*0530*/  CS2R R98, SRZ ;  /* 0x0000000000627805 */ /* 0x000fe4000001ff00 */
[----:B------:R-:W-:Y:S01]  /*0540*/  CS2R R100, SRZ ;  /* 0x0000000000647805 */ /* 0x000fe2000001ff00 */
[----:B0-----:R-:W-:Y:S01]  /*0550*/  VIADD R4, R0, 0xffffffe ;  /* 0x0ffffffe00047836 */ /* 0x001fe20000000000 */
[----:B------:R-:W-:Y:S01]  /*0560*/  IABS R0, R6 ;  /* 0x0000000600007213 */ /* 0x000fe20000000000 */
[----:B------:R2:W-:Y:S01]  /*0570*/  STL [R1+0x4c], RZ ;  /* 0x00004cff01007387 */ /* 0x0005e20000100800 */
[----:B------:R-:W-:Y:S01]  /*0580*/  CS2R R102, SRZ ;  /* 0x0000000000667805 */ /* 0x000fe2000001ff00 */
[----:B------:R0:W1:Y:S01]  /*0590*/  F2I.FTZ.U32.TRUNC.NTZ R5, R4 ;  /* 0x0000000400057305 */ /* 0x000062000021f000 */
[----:B------:R-:W-:Y:S01]  /*05a0*/  CS2R R104, SRZ ;  /* 0x0000000000687805 */ /* 0x000fe2000001ff00 */
[----:B------:R-:W-:Y:S01]  /*05b0*/  IMAD.MOV R0, RZ, RZ, -R0 ;  /* 0x000000ffff007224 */ /* 0x000fe200078e0a00 */
[----:B------:R2:W-:Y:S01]  /*05c0*/  STL [R1+0x50], RZ ;  /* 0x000050ff01007387 */ /* 0x0005e20000100800 */
[----:B------:R-:W-:-:S02]  /*05d0*/  CS2R R106, SRZ ;  /* 0x00000000006a7805 */ /* 0x000fc4000001ff00 */
[----:B------:R-:W-:Y:S02]  /*05e0*/  CS2R R108, SRZ ;  /* 0x00000000006c7805 */ /* 0x000fe4000001ff00 */
[----:B------:R-:W-:Y:S01]  /*05f0*/  CS2R R110, SRZ ;  /* 0x00000000006e7805 */ /* 0x000fe2000001ff00 */
[----:B------:R2:W-:Y:S01]  /*0600*/  STL [R1+0x54], RZ ;  /* 0x000054ff01007387 */ /* 0x0005e20000100800 */
[----:B------:R-:W-:Y:S01]  /*0610*/  CS2R R112, SRZ ;  /* 0x0000000000707805 */ /* 0x000fe2000001ff00 */
[----:B0-----:R-:W-:Y:S01]  /*0620*/  IMAD.MOV.U32 R4, RZ, RZ, RZ ;  /* 0x000000ffff047224 */ /* 0x001fe200078e00ff */
[----:B------:R-:W-:Y:S01]  /*0630*/  CS2R R114, SRZ ;  /* 0x0000000000727805 */ /* 0x000fe2000001ff00 */
[----:B------:R2:W-:Y:S01]  /*0640*/  STL [R1+0x58], RZ ;  /* 0x000058ff01007387 */ /* 0x0005e20000100800 */
[----:B------:R-:W-:Y:S02]  /*0650*/  CS2R R116, SRZ ;  /* 0x0000000000747805 */ /* 0x000fe4000001ff00 */
[----:B------:R-:W-:-:S02]  /*0660*/  CS2R R118, SRZ ;  /* 0x0000000000767805 */ /* 0x000fc4000001ff00 */
[----:B------:R-:W-:Y:S01]  /*0670*/  CS2R R120, SRZ ;  /* 0x0000000000787805 */ /* 0x000fe2000001ff00 */
[--C-:B-1----:R-:W-:Y:S01]  /*0680*/  IMAD.MOV R8, RZ, RZ, -R5.reuse ;  /* 0x000000ffff087224 */ /* 0x102fe200078e0a05 */
[----:B------:R2:W-:Y:S01]  /*0690*/  STL [R1+0x5c], RZ ;  /* 0x00005cff01007387 */ /* 0x0005e20000100800 */
[----:B------:R-:W-:Y:S02]  /*06a0*/  CS2R R122, SRZ ;  /* 0x00000000007a7805 */ /* 0x000fe4000001ff00 */
[----:B------:R-:W-:Y:S01]  /*06b0*/  CS2R R124, SRZ ;  /* 0x00000000007c7805 */ /* 0x000fe2000001ff00 */
[----:B------:R-:W-:Y:S01]  /*06c0*/  IMAD R11, R8, R9, RZ ;  /* 0x00000009080b7224 */ /* 0x000fe200078e02ff */
[----:B------:R2:W-:Y:S01]  /*06d0*/  STL [R1+0x60], RZ ;  /* 0x000060ff01007387 */ /* 0x0005e20000100800 */
[----:B------:R-:W-:Y:S02]  /*06e0*/  CS2R R126, SRZ ;  /* 0x00000000007e7805 */ /* 0x000fe4000001ff00 */
[----:B------:R-:W-:Y:S01]  /*06f0*/  CS2R R128, SRZ ;  /* 0x0000000000807805 */ /* 0x000fe2000001ff00 */
[----:B------:R-:W-:Y:S01]  /*0700*/  IMAD.HI.U32 R4, R5, R11, R4 ;  /* 0x0000000b05047227 */ /* 0x000fe200078e0004 */
[----:B------:R2:W-:Y:S01]  /*0710*/  STL [R1+0x64], RZ ;  /* 0x000064ff01007387 */ /* 0x0005e20000100800 */
[----:B------:R-:W-:-:S02]  /*0720*/  CS2R R130, SRZ ;  /* 0x0000000000827805 */ /* 0x000fc4000001ff00 */
[----:B------:R-:W-:Y:S02]  /*0730*/  CS2R R132, SRZ ;  /* 0x0000000000847805 */ /* 0x000fe4000001ff00 */
[----:B------:R-:W-:Y:S01]  /*0740*/  CS2R R134, SRZ ;  /* 0x0000000000867805 */ /* 0x000fe2000001ff00 */
[----:B------:R2:W-:Y:S01]  /*0750*/  STL [R1+0x68], RZ ;  /* 0x000068ff01007387 */ /* 0x0005e20000100800 */
[----:B------:R-:W-:Y:S01]  /*0760*/  IMAD.HI.U32 R4, R4, R13, RZ ;  /* 0x0000000d04047227 */ /* 0x000fe200078e00ff */
[----:B------:R-:W-:Y:S02]  /*0770*/  CS2R R136, SRZ ;  /* 0x0000000000887805 */ /* 0x000fe4000001ff00 */
[----:B------:R-:W-:Y:S01]  /*0780*/  CS2R R138, SRZ ;  /* 0x00000000008a7805 */ /* 0x000fe2000001ff00 */
[----:B------:R2:W-:Y:S01]  /*0790*/  STL [R1+0x6c], RZ ;  /* 0x00006cff01007387 */ /* 0x0005e20000100800 */
[----:B------:R-:W-:Y:S01]  /*07a0*/  IMAD R0, R4, R0, R13 ;  /* 0x0000000004007224 */ /* 0x000fe200078e020d */
[----:B------:R-:W-:-:S02]  /*07b0*/  CS2R R140, SRZ ;  /* 0x00000000008c7805 */ /* 0x000fc4000001ff00 */
[----:B------:R-:W-:Y:S01]  /*07c0*/  CS2R R142, SRZ ;  /* 0x00000000008e7805 */ /* 0x000fe2000001ff00 */
[----:B------:R2:W-:Y:S01]  /*07d0*/  STL [R1+0x70], RZ ;  /* 0x000070ff01007387 */ /* 0x0005e20000100800 */
[----:B------:R-:W-:Y:S02]  /*07e0*/  CS2R R144, SRZ ;  /* 0x0000000000907805 */ /* 0x000fe4000001ff00 */
[----:B------:R-:W-:Y:S02]  /*07f0*/  ISETP.GT.U32.AND P1, PT, R9, R0, PT ;  /* 0x000000000900720c */ /* 0x000fe40003f24070 */
[----:B------:R-:W-:Y:S01]  /*0800*/  CS2R R146, SRZ ;  /* 0x0000000000927805 */ /* 0x000fe2000001ff00 */
[----:B------:R2:W-:Y:S01]  /*0810*/  STL [R1+0x74], RZ ;  /* 0x000074ff01007387 */ /* 0x0005e20000100800 */
[----:B------:R-:W-:Y:S02]  /*0820*/  CS2R R148, SRZ ;  /* 0x0000000000947805 */ /* 0x000fe4000001ff00 */
[----:B------:R-:W-:Y:S01]  /*0830*/  CS2R R150, SRZ ;  /* 0x0000000000967805 */ /* 0x000fe2000001ff00 */
[----:B------:R2:W-:Y:S04]  /*0840*/  STL [R1+0x78], RZ ;  /* 0x000078ff01007387 */ /* 0x0005e80000100800 */
[----:B------:R2:W-:Y:S02]  /*0850*/  STL [R1+0x7c], RZ ;  /* 0x00007cff01007387 */ /* 0x0005e40000100800 */
[----:B------:R-:W-:-:S02]  /*0860*/  @!P1 IMAD.IADD R0, R0, 0x1, -R9 ;  /* 0x0000000100009824 */ /* 0x000fc400078e0a09 */
[----:B------:R2:W-:Y:S01]  /*0870*/  STL [R1+0x80], RZ ;  /* 0x000080ff01007387 */ /* 0x0005e20000100800 */
[----:B------:R-:W-:Y:S01]  /*0880*/  @!P1 VIADD R4, R4, 0x1 ;  /* 0x0000000104049836 */ /* 0x000fe20000000000 */
[----:B------:R-:W-:Y:S02]  /*0890*/  ISETP.NE.AND P1, PT, R6, RZ, PT ;  /* 0x000000ff0600720c */ /* 0x000fe40003f25270 */
[----:B------:R-:W-:Y:S01]  /*08a0*/  ISETP.GE.U32.AND P0, PT, R0, R9, PT ;  /* 0x000000090000720c */ /* 0x000fe20003f06070 */
[----:B------:R2:W-:Y:S01]  /*08b0*/  STL [R1+0x84], RZ ;  /* 0x000084ff01007387 */ /* 0x0005e20000100800 */
[----:B------:R-:W-:-:S03]  /*08c0*/  LOP3.LUT R0, R7, R6, RZ, 0x3c, !PT ;  /* 0x0000000607007212 */ /* 0x000fc600078e3cff */
[----:B------:R2:W-:Y:S01]  /*08d0*/  STL [R1+0x88], RZ ;  /* 0x000088ff01007387 */ /* 0x0005e20000100800 */
[----:B------:R-:W-:Y:S01]  /*08e0*/  ISETP.GE.AND P2, PT, R0, RZ, PT ;  /* 0x000000ff0000720c */ /* 0x000fe20003f46270 */
[----:B------:R-:W-:Y:S02]  /*08f0*/  VIADD R0, R2, 0x1ff ;  /* 0x000001ff02007836 */ /* 0x000fe40000000000 */
[----:B------:R2:W-:Y:S03]  /*0900*/  STL [R1+0x8c], RZ ;  /* 0x00008cff01007387 */ /* 0x0005e60000100800 */
[----:B------:R-:W-:Y:S01]  /*0910*/  SHF.R.S32.HI R5, RZ, 0x1f, R0 ;  /* 0x0000001fff057819 */ /* 0x000fe20000011400 */
[----:B------:R-:W-:Y:S01]  /*0920*/  @P0 VIADD R4, R4, 0x1 ;  /* 0x0000000104040836 */ /* 0x000fe20000000000 */
[----:B------:R2:W-:Y:S02]  /*0930*/  STL [R1+0x90], RZ ;  /* 0x000090ff01007387 */ /* 0x0005e40000100800 */
[----:B------:R-:W-:-:S02]  /*0940*/  LEA.HI R5, R5, R0, RZ, 0x9 ;  /* 0x0000000005057211 */ /* 0x000fc400078f48ff */
[----:B------:R2:W-:Y:S01]  /*0950*/  STL [R1+0x94], RZ ;  /* 0x000094ff01007387 */ /* 0x0005e20000100800 */
[----:B------:R-:W-:Y:S01]  /*0960*/  @!P2 IMAD.MOV R4, RZ, RZ, -R4 ;  /* 0x000000ffff04a224 */ /* 0x000fe200078e0a04 */
[----:B------:R-:W-:Y:S02]  /*0970*/  @!P1 LOP3.LUT R4, RZ, R6, RZ, 0x33, !PT ;  /* 0x00000006ff049212 */ /* 0x000fe400078e33ff */
[----:B------:R2:W-:Y:S03]  /*0980*/  STL [R1+0x98], RZ ;  /* 0x000098ff01007387 */ /* 0x0005e60000100800 */
[----:B------:R-:W-:Y:S01]  /*0990*/  IMAD.SHL.U32 R8, R4, 0x8, RZ ;  /* 0x0000000804087824 */ /* 0x000fe200078e00ff */
[----:B------:R2:W-:Y:S01]  /*09a0*/  STL [R1+0x9c], RZ ;  /* 0x00009cff01007387 */ /* 0x0005e20000100800 */
[----:B------:R-:W-:-:S03]  /*09b0*/  IMAD.MOV R4, RZ, RZ, -R4 ;  /* 0x000000ffff047224 */ /* 0x000fc600078e0a04 */
[----:B------:R-:W-:Y:S01]  /*09c0*/  LEA.HI.SX32 R5, R5, -R8, 0x17 ;  /* 0x8000000805057211 */ /* 0x000fe200078fbaff */
[----:B------:R-:W-:Y:S01]  /*09d0*/  IMAD R6, R6, R4, R7 ;  /* 0x0000000406067224 */ /* 0x000fe200078e0207 */
[----:B------:R2:W-:Y:S02]  /*09e0*/  STL [R1+0xa0], RZ ;  /* 0x0000a0ff01007387 */ /* 0x0005e40000100800 */
[----:B------:R-:W-:Y:S02]  /*09f0*/  VIMNMX R13, R5, 0x8, PT ;  /* 0x00000008050d7848 */ /* 0x000fe40003fe0100 */
[----:B------:R-:W-:Y:S01]  /*0a00*/  IABS R11, R6 ;  /* 0x00000006000b7213 */ /* 0x000fe20000000000 */
[----:B------:R2:W-:Y:S01]  /*0a10*/  STL [R1+0xa4], RZ ;  /* 0x0000a4ff01007387 */ /* 0x0005e20000100800 */
[----:B------:R-:W-:-:S03]  /*0a20*/  IABS R9, R13 ;  /* 0x0000000d00097213 */ /* 0x000fc60000000000 */
[----:B------:R2:W-:Y:S01]  /*0a30*/  STL [R1+0xa8], RZ ;  /* 0x0000a8ff01007387 */ /* 0x0005e20000100800 */
[----:B------:R-:W0:Y:S03]  /*0a40*/  I2F.RP R0, R9 ;  /* 0x0000000900007306 */ /* 0x000e260000209400 */
[----:B------:R2:W-:Y:S04]  /*0a50*/  STL [R1+0xac], RZ ;  /* 0x0000acff01007387 */ /* 0x0005e80000100800 */
[----:B------:R2:W-:Y:S04]  /*0a60*/  STL [R1+0xb0], RZ ;  /* 0x0000b0ff01007387 */ /* 0x0005e80000100800 */
[----:B------:R2:W-:Y:S01]  /*0a70*/  STL [R1+0xb4], RZ ;  /* 0x0000b4ff01007387 */ /* 0x0005e20000100800 */
[----:B0-----:R-:W0:Y:S03]  /*0a80*/  MUFU.RCP R0, R0 ;  /* 0x0000000000007308 */ /* 0x001e260000001000 */
[----:B------:R2:W-:Y:S04]  /*0a90*/  STL [R1+0xb8], RZ ;  /* 0x0000b8ff01007387 */ /* 0x0005e80000100800 */
[----:B------:R2:W-:Y:S04]  /*0aa0*/  STL [R1+0xbc], RZ ;  /* 0x0000bcff01007387 */ /* 0x0005e80000100800 */
[----:B------:R2:W-:Y:S04]  /*0ab0*/  STL [R1+0xc0], RZ ;  /* 0x0000c0ff01007387 */ /* 0x0005e80000100800 */
[----:B------:R2:W-:Y:S01]  /*0ac0*/  STL [R1+0xc4], RZ ;  /* 0x0000c4ff01007387 */ /* 0x0005e20000100800 */
[----:B0-----:R-:W-:-:S03]  /*0ad0*/  VIADD R5, R0, 0xffffffe ;  /* 0x0ffffffe00057836 */ /* 0x001fc60000000000 */
[----:B------:R2:W-:Y:S04]  /*0ae0*/  STL [R1+0xc8], RZ ;  /* 0x0000c8ff01007387 */ /* 0x0005e80000100800 */
[----:B------:R2:W-:Y:S01]  /*0af0*/  STL [R1+0xcc], RZ ;  /* 0x0000ccff01007387 */ /* 0x0005e20000100800 */
[----:B------:R-:W0:Y:S03]  /*0b00*/  F2I.FTZ.U32.TRUNC.NTZ R5, R5 ;  /* 0x0000000500057305 */ /* 0x000e26000021f000 */
[----:B------:R2:W-:Y:S04]  /*0b10*/  STL [R1+0xd0], RZ ;  /* 0x0000d0ff01007387 */ /* 0x0005e80000100800 */
[----:B------:R2:W-:Y:S04]  /*0b20*/  STL [R1+0xd4], RZ ;  /* 0x0000d4ff01007387 */ /* 0x0005e80000100800 */
[----:B------:R2:W-:Y:S01]  /*0b30*/  STL [R1+0xd8], RZ ;  /* 0x0000d8ff01007387 */ /* 0x0005e20000100800 */
[----:B0-----:R-:W-:-:S03]  /*0b40*/  IMAD.MOV R10, RZ, RZ, -R5 ;  /* 0x000000ffff0a7224 */ /* 0x001fc600078e0a05 */
[----:B------:R2:W-:Y:S01]  /*0b50*/  STL [R1+0xdc], RZ ;  /* 0x0000dcff01007387 */ /* 0x0005e20000100800 */
[----:B------:R-:W-:Y:S01]  /*0b60*/  IMAD.MOV.U32 R4, RZ, RZ, R10 ;  /* 0x000000ffff047224 */ /* 0x000fe200078e000a */
[----:B------:R-:W-:Y:S02]  /*0b70*/  IABS R10, R13 ;  /* 0x0000000d000a7213 */ /* 0x000fe40000000000 */
[----:B------:R2:W-:Y:S01]  /*0b80*/  STL [R1+0xe0], RZ ;  /* 0x0000e0ff01007387 */ /* 0x0005e20000100800 */
[----:B------:R-:W-:Y:S02]  /*0b90*/  IMAD R7, R4, R9, RZ ;  /* 0x0000000904077224 */ /* 0x000fe400078e02ff */
[----:B------:R-:W-:Y:S01]  /*0ba0*/  IMAD.MOV.U32 R4, RZ, RZ, RZ ;  /* 0x000000ffff047224 */ /* 0x000fe200078e00ff */
[----:B------:R2:W-:Y:S01]  /*0bb0*/  STL [R1+0xe4], RZ ;  /* 0x0000e4ff01007387 */ /* 0x0005e20000100800 */
[----:B------:R-:W-:Y:S02]  /*0bc0*/  IMAD.MOV R0, RZ, RZ, -R10 ;  /* 0x000000ffff007224 */ /* 0x000fe400078e0a0a */
[----:B------:R-:W-:Y:S01]  /*0bd0*/  IMAD.HI.U32 R4, R5, R7, R4 ;  /* 0x0000000705047227 */ /* 0x000fe200078e0004 */
[----:B------:R2:W-:Y:S04]  /*0be0*/  STL [R1+0xe8], RZ ;  /* 0x0000e8ff01007387 */ /* 0x0005e80000100800 */
[----:B------:R2:W-:Y:S01]  /*0bf0*/  STL [R1+0xec], RZ ;  /* 0x0000ecff01007387 */ /* 0x0005e20000100800 */
[----:B------:R-:W-:-:S03]  /*0c00*/  IMAD.HI.U32 R4, R4, R11, RZ ;  /* 0x0000000b04047227 */ /* 0x000fc600078e00ff */
[----:B------:R2:W-:Y:S01]  /*0c10*/  STL [R1+0xf0], RZ ;  /* 0x0000f0ff01007387 */ /* 0x0005e20000100800 */
[----:B------:R-:W-:-:S03]  /*0c20*/  IMAD R0, R4, R0, R11 ;  /* 0x0000000004007224 */ /* 0x000fc600078e020b */
[----:B------:R2:W-:Y:S02]  /*0c30*/  STL [R1+0xf4], RZ ;  /* 0x0000f4ff01007387 */ /* 0x0005e40000100800 */
[----:B------:R-:W-:Y:S02]  /*0c40*/  ISETP.GT.U32.AND P1, PT, R9, R0, PT ;  /* 0x000000000900720c */ /* 0x000fe40003f24070 */
[----:B------:R2:W-:Y:S04]  /*0c50*/  STL [R1+0xf8], RZ ;  /* 0x0000f8ff01007387 */ /* 0x0005e80000100800 */
[----:B------:R2:W-:Y:S04]  /*0c60*/  STL [R1+0xfc], RZ ;  /* 0x0000fcff01007387 */ /* 0x0005e80000100800 */
[----:B------:R2:W-:Y:S03]  /*0c70*/  STL [R1+0x100], RZ ;  /* 0x000100ff01007387 */ /* 0x0005e60000100800 */
[----:B------:R-:W-:Y:S01]  /*0c80*/  @!P1 IMAD.IADD R0, R0, 0x1, -R9 ;  /* 0x0000000100009824 */ /* 0x000fe200078e0a09 */
[----:B------:R2:W-:Y:S01]  /*0c90*/  STL [R1+0x104], RZ ;  /* 0x000104ff01007387 */ /* 0x0005e20000100800 */
[----:B------:R-:W-:Y:S01]  /*0ca0*/  @!P1 VIADD R4, R4, 0x1 ;  /* 0x0000000104049836 */ /* 0x000fe20000000000 */
[----:B------:R-:W-:-:S02]  /*0cb0*/  ISETP.NE.AND P1, PT, R13, RZ, PT ;  /* 0x000000ff0d00720c */ /* 0x000fc40003f25270 */
[----:B------:R2:W-:Y:S01]  /*0cc0*/  STL [R1+0x108], RZ ;  /* 0x000108ff01007387 */ /* 0x0005e20000100800 */
[----:B------:R-:W-:Y:S02]  /*0cd0*/  ISETP.GE.U32.AND P0, PT, R0, R9, PT ;  /* 0x000000090000720c */ /* 0x000fe40003f06070 */
[-C--:B------:R-:W-:Y:S01]  /*0ce0*/  LOP3.LUT R0, R6, R13.reuse, RZ, 0x3c, !PT ;  /* 0x0000000d06007212 */ /* 0x080fe200078e3cff */
[----:B------:R2:W-:Y:S03]  /*0cf0*/  STL [R1+0x10c], RZ ;  /* 0x00010cff01007387 */ /* 0x0005e60000100800 */
[----:B------:R-:W-:Y:S01]  /*0d00*/  ISETP.GE.AND P2, PT, R0, RZ, PT ;  /* 0x000000ff0000720c */ /* 0x000fe20003f46270 */
[----:B------:R2:W-:Y:S04]  /*0d10*/  STL [R1+0x110], RZ ;  /* 0x000110ff01007387 */ /* 0x0005e80000100800 */
[----:B------:R2:W-:Y:S02]  /*0d20*/  STL [R1+0x114], RZ ;  /* 0x000114ff01007387 */ /* 0x0005e40000100800 */
[----:B------:R-:W-:Y:S01]  /*0d30*/  @P0 VIADD R4, R4, 0x1 ;  /* 0x0000000104040836 */ /* 0x000fe20000000000 */
[----:B------:R-:W-:Y:S01]  /*0d40*/  ISETP.GE.AND P0, PT, R190, 0x20, PT ;  /* 0x00000020be00780c */ /* 0x000fe20003f06270 */
[----:B------:R2:W-:Y:S04]  /*0d50*/  STL [R1+0x118], RZ ;  /* 0x000118ff01007387 */ /* 0x0005e80000100800 */
[----:B------:R2:W-:Y:S01]  /*0d60*/  STL [R1+0x11c], RZ ;  /* 0x00011cff01007387 */ /* 0x0005e20000100800 */
[----:B------:R-:W-:Y:S01]  /*0d70*/  @!P2 IMAD.MOV R4, RZ, RZ, -R4 ;  /* 0x000000ffff04a224 */ /* 0x000fe200078e0a04 */
[----:B------:R-:W-:-:S02]  /*0d80*/  @!P1 LOP3.LUT R4, RZ, R13, RZ, 0x33, !PT ;  /* 0x0000000dff049212 */ /* 0x000fc400078e33ff */
[----:B------:R2:W-:Y:S03]  /*0d90*/  STL [R1+0x120], RZ ;  /* 0x000120ff01007387 */ /* 0x0005e60000100800 */
[----:B------:R-:W-:Y:S01]  /*0da0*/  IMAD.MOV R0, RZ, RZ, -R4 ;  /* 0x000000ffff007224 */ /* 0x000fe200078e0a04 */
[----:B------:R2:W-:Y:S01]  /*0db0*/  STL [R1+0x124], RZ ;  /* 0x000124ff01007387 */ /* 0x0005e20000100800 */
[----:B------:R-:W-:Y:S02]  /*0dc0*/  IMAD.SHL.U32 R4, R4, 0x100, RZ ;  /* 0x0000010004047824 */ /* 0x000fe400078e00ff */
[----:B------:R-:W-:Y:S01]  /*0dd0*/  IMAD R0, R13, R0, R6 ;  /* 0x000000000d007224 */ /* 0x000fe200078e0206 */
[----:B------:R2:W-:Y:S03]  /*0de0*/  STL [R1+0x128], RZ ;  /* 0x000128ff01007387 */ /* 0x0005e60000100800 */
[----:B------:R-:W-:Y:S01]  /*0df0*/  IMAD.IADD R0, R8, 0x1, R0 ;  /* 0x0000000108007824 */ /* 0x000fe200078e0200 */
[----:B------:R2:W-:Y:S04]  /*0e00*/  STL [R1+0x12c], RZ ;  /* 0x00012cff01007387 */ /* 0x0005e80000100800 */
[----:B------:R2:W-:Y:S01]  /*0e10*/  STL [R1+0x130], RZ ;  /* 0x000130ff01007387 */ /* 0x0005e20000100800 */
[----:B------:R-:W-:-:S03]  /*0e20*/  R2UR UR4, R0 ;  /* 0x00000000000472ca */ /* 0x000fc600000e0000 */
[----:B------:R2:W-:Y:S04]  /*0e30*/  STL [R1+0x134], RZ ;  /* 0x000134ff01007387 */ /* 0x0005e80000100800 */
[----:B------:R2:W-:Y:S04]  /*0e40*/  STL [R1+0x138], RZ ;  /* 0x000138ff01007387 */ /* 0x0005e80000100800 */
[----:B------:R2:W-:Y:S02]  /*0e50*/  STL [R1+0x13c], RZ ;  /* 0x00013cff01007387 */ /* 0x0005e40000100800 */
[----:B------:R-:W-:-:S02]  /*0e60*/  ULEA UR4, UR4, UR5, 0x9 ;  /* 0x0000000504047291 */ /* 0x000fc4000f8e483f */
[----:B------:R2:W-:Y:S04]  /*0e70*/  STL [R1+0x140], RZ ;  /* 0x000140ff01007387 */ /* 0x0005e80000100800 */
[----:B------:R2:W-:Y:S01]  /*0e80*/  STL [R1+0x144], RZ ;  /* 0x000144ff01007387 */ /* 0x0005e20000100800 */
[----:B------:R-:W-:-:S03]  /*0e90*/  VIADD R18, R153, UR4 ;  /* 0x0000000499127c36 */ /* 0x000fc60008000000 */
[----:B------:R2:W-:Y:S04]  /*0ea0*/  STL [R1+0x148], RZ ;  /* 0x000148ff01007387 */ /* 0x0005e80000100800 */
        /* <DEDUP_REMOVED lines=45> */
[----:B------:R2:W-:Y:S01]  /*1180*/  STL [R1+0x308], R18 ;  /* 0x0003081201007387 */ /* 0x0005e20000100800 */
[----:B------:R-:W-:Y:S05]  /*1190*/  @!P0 BRA `(.L_x_0) ;  /* 0x000000a000fc8947 */ /* 0x000fea0003800000 */
[----:B------:R-:W-:Y:S01]  /*11a0*/  IABS R16, R2 ;  /* 0x0000000200107213 */ /* 0x000fe20000000000 */
[----:B------:R-:W-:Y:S01]  /*11b0*/  ULDC UR4, c[0x0][0x240] ;  /* 0x0000900000047ab9 */ /* 0x000fe20000000800 */
[----:B------:R-:W-:Y:S01]  /*11c0*/  IABS R5, R3 ;  /* 0x0000000300057213 */ /* 0x000fe20000000000 */
[----:B------:R-:W-:Y:S01]  /*11d0*/  ULDC.64 UR10, c[0x0][0x218] ;  /* 0x00008600000a7ab9 */ /* 0x000fe20000000a00 */
[----:B------:R-:W0:Y:S01]  /*11e0*/  I2F.RP R10, R16 ;  /* 0x00000010000a7306 */ /* 0x000e220000209400 */
[----:B------:R-:W-:Y:S01]  /*11f0*/  ISETP.NE.AND P4, PT, R2, RZ, PT ;  /* 0x000000ff0200720c */ /* 0x000fe20003f85270 */
[----:B------:R-:W-:Y:S01]  /*1200*/  ULDC UR7, c[0x0][0x234] ;  /* 0x00008d0000077ab9 */ /* 0x000fe20000000800 */
[----:B------:R-:W-:Y:S01]  /*1210*/  ULDC UR5, c[0x0][0x23c] ;  /* 0x00008f0000057ab9 */ /* 0x000fe20000000800 */
[----:B------:R-:W-:Y:S01]  /*1220*/  ULDC.64 UR8, c[0x0][0x210] ;  /* 0x0000840000087ab9 */ /* 0x000fe20000000a00 */
[----:B------:R-:W-:Y:S01]  /*1230*/  USHF.L.U32 UR14, UR5, 0x5, URZ ;  /* 0x00000005050e7899 */ /* 0x000fe2000800063f */
[----:B------:R-:W-:Y:S01]  /*1240*/  LOP3.LUT R189, R153, 0x10, RZ, 0x3c, !PT ;  /* 0x0000001099bd7812 */ /* 0x000fe200078e3cff */
[----:B------:R-:W-:Y:S01]  /*1250*/  ULDC UR15, c[0x0][0x230] ;  /* 0x00008c00000f7ab9 */ /* 0x000fe20000000800 */
[----:B------:R-:W1:Y:S01]  /*1260*/  I2F.RP R0, R5 ;  /* 0x0000000500007306 */ /* 0x000e620000209400 */
[----:B------:R-:W-:-:S02]  /*1270*/  CS2R R100, SRZ ;  /* 0x0000000000647805 */ /* 0x000fc4000001ff00 */
[----:B------:R-:W-:Y:S02]  /*1280*/  CS2R R102, SRZ ;  /* 0x0000000000667805 */ /* 0x000fe4000001ff00 */
[----:B------:R-:W-:Y:S02]  /*1290*/  CS2R R104, SRZ ;  /* 0x0000000000687805 */ /* 0x000fe4000001ff00 */
[----:B------:R-:W-:Y:S02]  /*12a0*/  CS2R R106, SRZ ;  /* 0x00000000006a7805 */ /* 0x000fe4000001ff00 */
[----:B------:R-:W-:Y:S02]  /*12b0*/  CS2R R108, SRZ ;  /* 0x00000000006c7805 */ /* 0x000fe4000001ff00 */
[----:B------:R-:W-:Y:S02]  /*12c0*/  CS2R R110, SRZ ;  /* 0x00000000006e7805 */ /* 0x000fe4000001ff00 */
[----:B------:R-:W-:Y:S01]  /*12d0*/  CS2R R112, SRZ ;  /* 0x0000000000707805 */ /* 0x000fe2000001ff00 */
[----:B0-----:R-:W0:Y:S01]  /*12e0*/  MUFU.RCP R10, R10 ;  /* 0x0000000a000a7308 */ /* 0x001e220000001000 */
[----:B------:R-:W-:-:S02]  /*12f0*/  CS2R R114, SRZ ;  /* 0x0000000000727805 */ /* 0x000fc4000001ff00 */
[----:B------:R-:W-:Y:S02]  /*1300*/  CS2R R116, SRZ ;  /* 0x0000000000747805 */ /* 0x000fe4000001ff00 */
[----:B------:R-:W-:Y:S02]  /*1310*/  CS2R R118, SRZ ;  /* 0x0000000000767805 */ /* 0x000fe4000001ff00 */
[----:B------:R-:W-:Y:S02]  /*1320*/  CS2R R120, SRZ ;  /* 0x0000000000787805 */ /* 0x000fe4000001ff00 */
[----:B------:R-:W-:Y:S02]  /*1330*/  CS2R R122, SRZ ;  /* 0x00000000007a7805 */ /* 0x000fe4000001ff00 */
[----:B------:R-:W-:Y:S02]  /*1340*/  CS2R R124, SRZ ;  /* 0x00000000007c7805 */ /* 0x000fe4000001ff00 */
[----:B------:R-:W-:Y:S01]  /*1350*/  CS2R R126, SRZ ;  /* 0x00000000007e7805 */ /* 0x000fe2000001ff00 */
[----:B-1----:R-:W1:Y:S01]  /*1360*/  MUFU.RCP R0, R0 ;  /* 0x0000000000007308 */ /* 0x002e620000001000 */
[----:B------:R-:W-:-:S02]  /*1370*/  CS2R R128, SRZ ;  /* 0x0000000000807805 */ /* 0x000fc4000001ff00 */
[----:B------:R-:W-:Y:S02]  /*1380*/  CS2R R130, SRZ ;  /* 0x0000000000827805 */ /* 0x000fe4000001ff00 */
[----:B------:R-:W-:Y:S02]  /*1390*/  CS2R R132, SRZ ;  /* 0x0000000000847805 */ /* 0x000fe4000001ff00 */
[----:B------:R-:W-:Y:S02]  /*13a0*/  CS2R R134, SRZ ;  /* 0x0000000000867805 */ /* 0x000fe4000001ff00 */
[----:B------:R-:W-:Y:S02]  /*13b0*/  CS2R R136, SRZ ;  /* 0x0000000000887805 */ /* 0x000fe4000001ff00 */
[----:B------:R-:W-:Y:S02]  /*13c0*/  CS2R R138, SRZ ;  /* 0x00000000008a7805 */ /* 0x000fe4000001ff00 */
[----:B------:R-:W-:-:S02]  /*13d0*/  CS2R R140, SRZ ;  /* 0x00000000008c7805 */ /* 0x000fc4000001ff00 */
[----:B------:R-:W-:Y:S01]  /*13e0*/  CS2R R142, SRZ ;  /* 0x00000000008e7805 */ /* 0x000fe2000001ff00 */
[----:B0-----:R-:W-:Y:S01]  /*13f0*/  VIADD R6, R10, 0xffffffe ;  /* 0x0ffffffe0a067836 */ /* 0x001fe20000000000 */
[----:B------:R-:W-:Y:S02]  /*1400*/  IABS R10, R18 ;  /* 0x00000012000a7213 */ /* 0x000fe40000000000 */
[----:B------:R-:W-:Y:S02]  /*1410*/  CS2R R144, SRZ ;  /* 0x0000000000907805 */ /* 0x000fe4000001ff00 */
[----:B------:R-:W-:Y:S01]  /*1420*/  CS2R R146, SRZ ;  /* 0x0000000000927805 */ /* 0x000fe2000001ff00 */
[----:B------:R0:W3:Y:S01]  /*1430*/  F2I.FTZ.U32.TRUNC.NTZ R7, R6 ;  /* 0x0000000600077305 */ /* 0x0000e2000021f000 */
[----:B------:R-:W-:Y:S02]  /*1440*/  CS2R R148, SRZ ;  /* 0x0000000000947805 */ /* 0x000fe4000001ff00 */
[----:B------:R-:W-:Y:S01]  /*1450*/  CS2R R150, SRZ ;  /* 0x0000000000967805 */ /* 0x000fe2000001ff00 */
[----:B------:R-:W-:Y:S01]  /*1460*/  UMOV UR19, 0xc0000010 ;  /* 0xc000001000137882 */ /* 0x000fe20000000000 */
[----:B-1----:R-:W-:-:S04]  /*1470*/  VIADD R8, R0, 0xffffffe ;  /* 0x0ffffffe00087836 */ /* 0x002fc80000000000 */
[----:B------:R-:W1:Y:S01]  /*1480*/  F2I.FTZ.U32.TRUNC.NTZ R9, R8 ;  /* 0x0000000800097305 */ /* 0x000e62000021f000 */
[----:B0-----:R-:W-:Y:S02]  /*1490*/  IMAD.MOV.U32 R6, RZ, RZ, RZ ;  /* 0x000000ffff067224 */ /* 0x001fe400078e00ff */
[----:B---3--:R-:W-:-:S04]  /*14a0*/  IMAD.MOV R11, RZ, RZ, -R7 ;  /* 0x000000ffff0b7224 */ /* 0x008fc800078e0a07 */
[----:B------:R-:W-:-:S04]  /*14b0*/  IMAD R11, R11, R16, RZ ;  /* 0x000000100b0b7224 */ /* 0x000fc800078e02ff */
[----:B------:R-:W-:Y:S01]  /*14c0*/  IMAD.HI.U32 R7, R7, R11, R6 ;  /* 0x0000000b07077227 */ /* 0x000fe200078e0006 */
[----:B------:R-:W-:-:S03]  /*14d0*/  SHF.R.U32.HI R6, RZ, 0x5, R154 ;  /* 0x00000005ff067819 */ /* 0x000fc6000001169a */
[----:B------:R-:W-:Y:S02]  /*14e0*/  IMAD.MOV.U32 R11, RZ, RZ, R10 ;  /* 0x000000ffff0b7224 */ /* 0x000fe400078e000a */
[----:B-1----:R-:W-:Y:S02]  /*14f0*/  IMAD.MOV R8, RZ, RZ, -R9 ;  /* 0x000000ffff087224 */ /* 0x002fe400078e0a09 */
[----:B------:R-:W-:Y:S01]  /*1500*/  IMAD.HI.U32 R0, R7, R11, RZ ;  /* 0x0000000b07007227 */ /* 0x000fe200078e00ff */
[----:B------:R-:W-:-:S03]  /*1510*/  SGXT.U32 R7, R6, 0x2 ;  /* 0x000000020607781a */ /* 0x000fc60000000000 */
[----:B------:R-:W-:Y:S01]  /*1520*/  IMAD.MOV R0, RZ, RZ, -R0 ;  /* 0x000000ffff007224 */ /* 0x000fe200078e0a00 */
[----:B------:R-:W-:Y:S01]  /*1530*/  LOP3.LUT R6, R4, R7, RZ, 0xfc, !PT ;  /* 0x0000000704067212 */ /* 0x000fe200078efcff */
[----:B------:R-:W-:Y:S02]  /*1540*/  IMAD R7, R8, R5, RZ ;  /* 0x0000000508077224 */ /* 0x000fe400078e02ff */
[----:B------:R-:W-:Y:S01]  /*1550*/  IMAD R11, R16, R0, R11 ;  /* 0x00000000100b7224 */ /* 0x000fe200078e020b */
[C---:B------:R-:W-:Y:S01]  /*1560*/  LOP3.LUT R13, R6.reuse, 0xf8, RZ, 0xfc, !PT ;  /* 0x000000f8060d7812 */ /* 0x040fe200078efcff */
[----:B------:R-:W-:Y:S01]  /*1570*/  IMAD.MOV.U32 R8, RZ, RZ, RZ ;  /* 0x000000ffff087224 */ /* 0x000fe200078e00ff */
[----:B------:R-:W-:Y:S02]  /*1580*/  LOP3.LUT R15, R6, 0xf4, RZ, 0xfc, !PT ;  /* 0x000000f4060f7812 */ /* 0x000fe400078efcff */
[----:B------:R-:W-:Y:S01]  /*1590*/  IABS R0, R13 ;  /* 0x0000000d00007213 */ /* 0x000fe20000000000 */
[----:B------:R-:W-:Y:S01]  /*15a0*/  IMAD.HI.U32 R9, R9, R7, R8 ;  /* 0x0000000709097227 */ /* 0x000fe200078e0008 */
[----:B------:R-:W-:-:S02]  /*15b0*/  ISETP.GT.U32.AND P0, PT, R16, R11, PT ;  /* 0x0000000b1000720c */ /* 0x000fc40003f04070 */
[----:B------:R-:W-:Y:S01]  /*15c0*/  IABS R12, R15 ;  /* 0x0000000f000c7213 */ /* 0x000fe20000000000 */
[----:B------:R-:W-:Y:S01]  /*15d0*/  IMAD.MOV.U32 R8, RZ, RZ, R0 ;  /* 0x000000ffff087224 */ /* 0x000fe200078e0000 */
[C---:B------:R-:W-:Y:S02]  /*15e0*/  LOP3.LUT R17, R6.reuse, 0xf0, RZ, 0xfc, !PT ;  /* 0x000000f006117812 */ /* 0x040fe400078efcff */
[----:B------:R-:W-:Y:S01]  /*15f0*/  ISETP.GE.AND P1, PT, R13, RZ, PT ;  /* 0x000000ff0d00720c */ /* 0x000fe20003f26270 */
[----:B------:R-:W-:Y:S01]  /*1600*/  IMAD.HI.U32 R0, R9, R8, RZ ;  /* 0x0000000809007227 */ /* 0x000fe200078e00ff */
[----:B------:R-:W-:Y:S02]  /*1610*/  IABS R14, R17 ;  /* 0x00000011000e7213 */ /* 0x000fe40000000000 */
[C---:B------:R-:W-:Y:S01]  /*1620*/  LOP3.LUT R13, R6.reuse, 0xec, RZ, 0xfc, !PT ;  /* 0x000000ec060d7812 */ /* 0x040fe200078efcff */
[----:B------:R-:W-:Y:S01]  /*1630*/  IMAD.MOV R10, RZ, RZ, -R0 ;  /* 0x000000ffff0a7224 */ /* 0x000fe200078e0a00 */
[----:B------:R-:W-:Y:S01]  /*1640*/  ISETP.GE.AND P2, PT, R15, RZ, PT ;  /* 0x000000ff0f00720c */ /* 0x000fe20003f46270 */
[----:B------:R-:W-:Y:S01]  /*1650*/  IMAD.HI.U32 R0, R9, R12, RZ ;  /* 0x0000000c09007227 */ /* 0x000fe200078e00ff */
[----:B------:R-:W-:-:S02]  /*1660*/  LOP3.LUT R15, R6, 0xe8, RZ, 0xfc, !PT ;  /* 0x000000e8060f7812 */ /* 0x000fc400078efcff */
[----:B------:R-:W-:Y:S01]  /*1670*/  SHF.R.S32.HI R7, RZ, 0x1f, R190 ;  /* 0x0000001fff077819 */ /* 0x000fe200000114be */
[----:B------:R-:W-:Y:S01]  /*1680*/  IMAD R8, R5, R10, R8 ;  /* 0x0000000a05087224 */ /* 0x000fe200078e0208 */
[----:B------:R-:W-:Y:S01]  /*1690*/  LOP3.LUT R19, R6, 0xd0, RZ, 0xfc, !PT ;  /* 0x000000d006137812 */ /* 0x000fe200078efcff */
[----:B------:R-:W-:Y:S01]  /*16a0*/  IMAD.MOV R0, RZ, RZ, -R0 ;  /* 0x000000ffff007224 */ /* 0x000fe200078e0a00 */
[----:B------:R-:W-:Y:S01]  /*16b0*/  LEA.HI R190, R7, R190, RZ, 0x5 ;  /* 0x000000be07be7211 */ /* 0x000fe200078f28ff */
[----:B------:R-:W-:Y:S01]  /*16c0*/  @!P0 IMAD.IADD R11, R11, 0x1, -R16 ;  /* 0x000000010b0b8824 */ /* 0x000fe200078e0a10 */
[C---:B------:R-:W-:Y:S01]  /*16d0*/  ISETP.GT.U32.AND P0, PT, R5.reuse, R8, PT ;  /* 0x000000080500720c */ /* 0x040fe20003f04070 */
[----:B------:R-:W-:Y:S01]  /*16e0*/  IMAD R10, R5, R0, R12 ;  /* 0x00000000050a7224 */ /* 0x000fe200078e020c */
[----:B------:R-:W-:Y:S01]  /*16f0*/  IABS R22, R19 ;  /* 0x0000001300167213 */ /* 0x000fe20000000000 */
[----:B------:R-:W-:Y:S01]  /*1700*/  IMAD.HI.U32 R0, R9, R14, RZ ;  /* 0x0000000e09007227 */ /* 0x000fe200078e00ff */
[----:B------:R-:W-:-:S02]  /*1710*/  ISETP.GT.U32.AND P3, PT, R16, R11, PT ;  /* 0x0000000b1000720c */ /* 0x000fc40003f64070 */
[C---:B------:R-:W-:Y:S01]  /*1720*/  ISETP.GT.U32.AND P6, PT, R5.reuse, R10, PT ;  /* 0x0000000a0500720c */ /* 0x040fe20003fc4070 */
[----:B------:R-:W-:Y:S01]  /*1730*/  IMAD.MOV R0, RZ, RZ, -R0 ;  /* 0x000000ffff007224 */ /* 0x000fe200078e0a00 */
[C---:B------:R-:W-:Y:S02]  /*1740*/  LOP3.LUT R21, R6.reuse, 0xcc, RZ, 0xfc, !PT ;  /* 0x000000cc06157812 */ /* 0x040fe400078efcff */
[C---:B------:R-:W-:Y:S01]  /*1750*/  LOP3.LUT R23, R6.reuse, 0xc8, RZ, 0xfc, !PT ;  /* 0x000000c806177812 */ /* 0x040fe200078efcff */
[C---:B------:R-:W-:Y:S01]  /*1760*/  IMAD R12, R5.reuse, R0, R14 ;  /* 0x00000000050c7224 */ /* 0x040fe200078e020e */
[----:B------:R-:W-:Y:S01]  /*1770*/  LOP3.LUT R25, R6, 0xc4, RZ, 0xfc, !PT ;  /* 0x000000c406197812 */ /* 0x000fe200078efcff */
[--C-:B------:R-:W-:Y:S01]  /*1780*/  @!P0 IMAD.IADD R8, R8, 0x1, -R5.reuse ;  /* 0x0000000108088824 */ /* 0x100fe200078e0a05 */
[----:B------:R-:W-:Y:S02]  /*1790*/  LOP3.LUT R27, R6, 0xc0, RZ, 0xfc, !PT ;  /* 0x000000c0061b7812 */ /* 0x000fe400078efcff */
[----:B------:R-:W-:Y:S01]  /*17a0*/  ISETP.GT.U32.AND P0, PT, R5, R12, PT ;  /* 0x0000000c0500720c */ /* 0x000fe20003f04070 */
[----:B------:R-:W-:Y:S01]  /*17b0*/  @!P3 IMAD.IADD R11, R11, 0x1, -R16 ;  /* 0x000000010b0bb824 */ /* 0x000fe200078e0a10 */
[----:B------:R-:W-:Y:S01]  /*17c0*/  ISETP.GE.AND P3, PT, R18, RZ, PT ;  /* 0x000000ff1200720c */ /* 0x000fe20003f66270 */
[----:B------:R-:W-:Y:S01]  /*17d0*/  @!P6 IMAD.IADD R10, R10, 0x1, -R5 ;  /* 0x000000010a0ae824 */ /* 0x000fe200078e0a05 */
[----:B------:R-:W-:Y:S01]  /*17e0*/  ISETP.GT.U32.AND P5, PT, R5, R8, PT ;  /* 0x000000080500720c */ /* 0x000fe20003fa4070 */
[----:B------:R-:W-:Y:S01]  /*17f0*/  IMAD.MOV.U32 R0, RZ, RZ, R11 ;  /* 0x000000ffff007224 */ /* 0x000fe200078e000b */
[----:B------:R-:W-:-:S02]  /*1800*/  IABS R16, R13 ;  /* 0x0000000d00107213 */ /* 0x000fc40000000000 */
[----:B--2---:R-:W-:Y:S02]  /*1810*/  IABS R18, R15 ;  /* 0x0000000f00127213 */ /* 0x004fe40000000000 */
[----:B------:R-:W-:Y:S01]  /*1820*/  ISETP.GT.U32.AND P6, PT, R5, R10, PT ;  /* 0x0000000a0500720c */ /* 0x000fe20003fc4070 */
[----:B------:R-:W-:Y:S01]  /*1830*/  IMAD.HI.U32 R7, R9, R16, RZ ;  /* 0x0000001009077227 */ /* 0x000fe200078e00ff */
[----:B------:R-:W-:Y:S02]  /*1840*/  IABS R24, R25 ;  /* 0x0000001900187213 */ /* 0x000fe40000000000 */
[----:B------:R-:W-:Y:S01]  /*1850*/  IABS R26, R27 ;  /* 0x0000001b001a7213 */ /* 0x000fe20000000000 */
[----:B------:R-:W-:Y:S01]  /*1860*/  @!P0 IMAD.IADD R12, R12, 0x1, -R5 ;  /* 0x000000010c0c8824 */ /* 0x000fe200078e0a05 */
[----:B------:R-:W-:Y:S01]  /*1870*/  LOP3.LUT R28, R6, 0xb4, RZ, 0xfc, !PT ;  /* 0x000000b4061c7812 */ /* 0x000fe200078efcff */
[----:B------:R-:W-:Y:S01]  /*1880*/  @!P3 IMAD.MOV R0, RZ, RZ, -R0 ;  /* 0x000000ffff00b224 */ /* 0x000fe200078e0a00 */
[----:B------:R-:W-:Y:S01]  /*1890*/  ISETP.GE.AND P3, PT, R17, RZ, PT ;  /* 0x000000ff1100720c */ /* 0x000fe20003f66270 */
[----:B------:R-:W-:Y:S01]  /*18a0*/  IMAD.HI.U32 R11, R9, R18, RZ ;  /* 0x00000012090b7227 */ /* 0x000fe200078e00ff */
[----:B------:R-:W-:-:S02]  /*18b0*/  ISETP.GT.U32.AND P0, PT, R5, R12, PT ;  /* 0x0000000c0500720c */ /* 0x000fc40003f04070 */
[----:B------:R-:W-:Y:S01]  /*18c0*/  @!P4 LOP3.LUT R0, RZ, R2, RZ, 0x33, !PT ;  /* 0x00000002ff00c212 */ /* 0x000fe200078e33ff */
[----:B------:R-:W-:Y:S01]  /*18d0*/  IMAD.MOV R7, RZ, RZ, -R7 ;  /* 0x000000ffff077224 */ /* 0x000fe200078e0a07 */
[----:B------:R-:W-:Y:S01]  /*18e0*/  ISETP.GE.AND P4, PT, R13, RZ, PT ;  /* 0x000000ff0d00720c */ /* 0x000fe20003f86270 */
[----:B------:R-:W-:Y:S01]  /*18f0*/  @!P5 IMAD.IADD R8, R8, 0x1, -R5 ;  /* 0x000000010808d824 */ /* 0x000fe200078e0a05 */
[C---:B------:R-:W-:Y:S01]  /*1900*/  LOP3.LUT R13, R6.reuse, 0xe4, RZ, 0xfc, !PT ;  /* 0x000000e4060d7812 */ /* 0x040fe200078efcff */
[----:B------:R-:W-:Y:S01]  /*1910*/  IMAD.MOV R11, RZ, RZ, -R11 ;  /* 0x000000ffff0b7224 */ /* 0x000fe200078e0a0b */
[----:B------:R-:W-:Y:S01]  /*1920*/  ISETP.GE.AND P5, PT, R15, RZ, PT ;  /* 0x000000ff0f00720c */ /* 0x000fe20003fa6270 */
[C---:B------:R-:W-:Y:S01]  /*1930*/  IMAD R14, R5.reuse, R7, R16 ;  /* 0x00000007050e7224 */ /* 0x040fe200078e0210 */
[C---:B------:R-:W-:Y:S01]  /*1940*/  LOP3.LUT R15, R6.reuse, 0xe0, RZ, 0xfc, !PT ;  /* 0x000000e0060f7812 */ /* 0x040fe200078efcff */
[----:B------:R-:W-:Y:S01]  /*1950*/  IMAD.MOV.U32 R7, RZ, RZ, R8 ;  /* 0x000000ffff077224 */ /* 0x000fe200078e0008 */
[----:B------:R-:W-:Y:S01]  /*1960*/  LOP3.LUT R16, R6, 0xd8, RZ, 0xfc, !PT ;  /* 0x000000d806107812 */ /* 0x000fe200078efcff */
[--C-:B------:R-:W-:Y:S01]  /*1970*/  @!P0 IMAD.IADD R12, R12, 0x1, -R5.reuse ;  /* 0x000000010c0c8824 */ /* 0x100fe200078e0a05 */
[----:B------:R-:W-:Y:S01]  /*1980*/  LOP3.LUT R17, R6, 0xd4, RZ, 0xfc, !PT ;  /* 0x000000d406117812 */ /* 0x000fe200078efcff */
[C---:B------:R-:W-:Y:S01]  /*1990*/  IMAD R11, R5.reuse, R11, R18 ;  /* 0x0000000b050b7224 */ /* 0x040fe200078e0212 */
[----:B------:R-:W-:Y:S01]  /*19a0*/  IABS R18, R13 ;  /* 0x0000000d00127213 */ /* 0x000fe20000000000 */
[----:B------:R-:W-:Y:S01]  /*19b0*/  IMAD.MOV.U32 R8, RZ, RZ, R12 ;  /* 0x000000ffff087224 */ /* 0x000fe200078e000c */
[----:B------:R-:W-:Y:S01]  /*19c0*/  ISETP.GE.AND P0, PT, R16, RZ, PT ;  /* 0x000000ff1000720c */ /* 0x000fe20003f06270 */
[----:B------:R-:W-:Y:S01]  /*19d0*/  @!P6 IMAD.IADD R10, R10, 0x1, -R5 ;  /* 0x000000010a0ae824 */ /* 0x000fe200078e0a05 */
[C---:B------:R-:W-:Y:S01]  /*19e0*/  ISETP.GT.U32.AND P6, PT, R5.reuse, R14, PT ;  /* 0x0000000e0500720c */ /* 0x040fe20003fc4070 */
[----:B------:R-:W-:Y:S01]  /*19f0*/  @!P3 IMAD.MOV R8, RZ, RZ, -R8 ;  /* 0x000000ffff08b224 */ /* 0x000fe200078e0a08 */
[----:B------:R-:W-:Y:S01]  /*1a00*/  ISETP.GT.U32.AND P3, PT, R5, R11, PT ;  /* 0x0000000b0500720c */ /* 0x000fe20003f64070 */
[----:B------:R-:W-:Y:S01]  /*1a10*/  IMAD.MOV.U32 R2, RZ, RZ, R10 ;  /* 0x000000ffff027224 */ /* 0x000fe200078e000a */
[----:B------:R-:W-:Y:S01]  /*1a20*/  IABS R20, R16 ;  /* 0x0000001000147213 */ /* 0x000fe20000000000 */
[----:B------:R-:W-:Y:S01]  /*1a30*/  IMAD.HI.U32 R10, R9, R18, RZ ;  /* 0x00000012090a7227 */ /* 0x000fe200078e00ff */
[----:B------:R-:W-:-:S02]  /*1a40*/  LOP3.LUT R29, R6, 0xac, RZ, 0xfc, !PT ;  /* 0x000000ac061d7812 */ /* 0x000fc400078efcff */
[----:B------:R-:W-:Y:S01]  /*1a50*/  LOP3.LUT R31, R6, 0xa8, RZ, 0xfc, !PT ;  /* 0x000000a8061f7812 */ /* 0x000fe200078efcff */
[----:B------:R-:W-:Y:S01]  /*1a60*/  @!P2 IMAD.MOV R2, RZ, RZ, -R2 ;  /* 0x000000ffff02a224 */ /* 0x000fe200078e0a02 */
[----:B------:R-:W-:Y:S01]  /*1a70*/  ISETP.GE.AND P2, PT, R15, RZ, PT ;  /* 0x000000ff0f00720c */ /* 0x000fe20003f46270 */
[----:B------:R-:W-:Y:S01]  /*1a80*/  IMAD.MOV R10, RZ, RZ, -R10 ;  /* 0x000000ffff0a7224 */ /* 0x000fe200078e0a0a */
[----:B------:R-:W-:Y:S01]  /*1a90*/  IABS R15, R15 ;  /* 0x0000000f000f7213 */ /* 0x000fe20000000000 */
[----:B------:R-:W-:Y:S01]  /*1aa0*/  @!P1 IMAD.MOV R7, RZ, RZ, -R7 ;  /* 0x000000ffff079224 */ /* 0x000fe200078e0a07 */
[----:B------:R-:W-:Y:S01]  /*1ab0*/  ISETP.GE.AND P1, PT, R13, RZ, PT ;  /* 0x000000ff0d00720c */ /* 0x000fe20003f26270 */
[----:B------:R-:W-:Y:S01]  /*1ac0*/  @!P3 IMAD.IADD R11, R11, 0x1, -R5 ;  /* 0x000000010b0bb824 */ /* 0x000fe200078e0a05 */
[----:B------:R-:W-:Y:S01]  /*1ad0*/  IABS R13, R17 ;  /* 0x00000011000d7213 */ /* 0x000fe20000000000 */
[----:B------:R-:W-:Y:S01]  /*1ae0*/  IMAD.MOV.U32 R16, RZ, RZ, R15 ;  /* 0x000000ffff107224 */ /* 0x000fe200078e000f */
[----:B------:R-:W-:Y:S01]  /*1af0*/  IABS R30, R31 ;  /* 0x0000001f001e7213 */ /* 0x000fe20000000000 */
[----:B------:R-:W-:Y:S01]  /*1b00*/  @!P6 IMAD.IADD R14, R14, 0x1, -R5 ;  /* 0x000000010e0ee824 */ /* 0x000fe200078e0a05 */
[C---:B------:R-:W-:Y:S01]  /*1b10*/  ISETP.GT.U32.AND P3, PT, R5.reuse, R11, PT ;  /* 0x0000000b0500720c */ /* 0x040fe20003f64070 */
[----:B------:R-:W-:Y:S01]  /*1b20*/  IMAD R12, R5, R10, R18 ;  /* 0x0000000a050c7224 */ /* 0x000fe200078e0212 */
[----:B------:R-:W-:Y:S01]  /*1b30*/  LOP3.LUT R33, R6, 0x94, RZ, 0xfc, !PT ;  /* 0x0000009406217812 */ /* 0x000fe200078efcff */
[----:B------:R-:W-:Y:S01]  /*1b40*/  IMAD.HI.U32 R10, R9, R16, RZ ;  /* 0x00000010090a7227 */ /* 0x000fe200078e00ff */
[----:B------:R-:W-:-:S02]  /*1b50*/  ISETP.GT.U32.AND P6, PT, R5, R14, PT ;  /* 0x0000000e0500720c */ /* 0x000fc40003fc4070 */
[C---:B------:R-:W-:Y:S01]  /*1b60*/  LOP3.LUT R35, R6.reuse, 0x90, RZ, 0xfc, !PT ;  /* 0x0000009006237812 */ /* 0x040fe200078efcff */
[----:B------:R-:W-:Y:S01]  /*1b70*/  IMAD.MOV R15, RZ, RZ, -R10 ;  /* 0x000000ffff0f7224 */ /* 0x000fe200078e0a0a */
[C---:B------:R-:W-:Y:S01]  /*1b80*/  LOP3.LUT R37, R6.reuse, 0x8c, RZ, 0xfc, !PT ;  /* 0x0000008c06257812 */ /* 0x040fe200078efcff */
[----:B------:R-:W-:Y:S01]  /*1b90*/  IMAD.MOV.U32 R18, RZ, RZ, R13 ;  /* 0x000000ffff127224 */ /* 0x000fe200078e000d */
[----:B------:R-:W-:Y:S01]  /*1ba0*/  IABS R34, R35 ;  /* 0x0000002300227213 */ /* 0x000fe20000000000 */
[----:B------:R-:W-:Y:S01]  /*1bb0*/  IMAD R16, R5, R15, R16 ;  /* 0x0000000f05107224 */ /* 0x000fe200078e0210 */
[C---:B------:R-:W-:Y:S01]  /*1bc0*/  LOP3.LUT R38, R6.reuse, 0x88, RZ, 0xfc, !PT ;  /* 0x0000008806267812 */ /* 0x040fe200078efcff */
[----:B------:R-:W-:Y:S01]  /*1bd0*/  IMAD.HI.U32 R10, R9, R18, RZ ;  /* 0x00000012090a7227 */ /* 0x000fe200078e00ff */
[----:B------:R-:W-:Y:S02]  /*1be0*/  IABS R36, R37 ;  /* 0x0000002500247213 */ /* 0x000fe40000000000 */
[C---:B------:R-:W-:Y:S01]  /*1bf0*/  LOP3.LUT R39, R6.reuse, 0x80, RZ, 0xfc, !PT ;  /* 0x0000008006277812 */ /* 0x040fe200078efcff */
[----:B------:R-:W-:Y:S01]  /*1c00*/  @!P3 IMAD.IADD R11, R11, 0x1, -R5 ;  /* 0x000000010b0bb824 */ /* 0x000fe200078e0a05 */
[----:B------:R-:W-:Y:S01]  /*1c10*/  ISETP.GT.U32.AND P3, PT, R5, R16, PT ;  /* 0x000000100500720c */ /* 0x000fe20003f64070 */
[----:B------:R-:W-:Y:S01]  /*1c20*/  IMAD.MOV R15, RZ, RZ, -R10 ;  /* 0x000000ffff0f7224 */ /* 0x000fe200078e0a0a */
[C---:B------:R-:W-:Y:S01]  /*1c30*/  LOP3.LUT R41, R6.reuse, 0x78, RZ, 0xfc, !PT ;  /* 0x0000007806297812 */ /* 0x040fe200078efcff */
[----:B------:R-:W-:Y:S01]  /*1c40*/  IMAD.HI.U32 R10, R9, R22, RZ ;  /* 0x00000016090a7227 */ /* 0x000fe200078e00ff */
[----:B------:R-:W-:-:S02]  /*1c50*/  LOP3.LUT R43, R6, 0x74, RZ, 0xfc, !PT ;  /* 0x00000074062b7812 */ /* 0x000fc400078efcff */
[----:B------:R-:W-:Y:S01]  /*1c60*/  IABS R40, R41 ;  /* 0x0000002900287213 */ /* 0x000fe20000000000 */
[----:B------:R-:W-:Y:S01]  /*1c70*/  @!P6 IMAD.IADD R14, R14, 0x1, -R5 ;  /* 0x000000010e0ee824 */ /* 0x000fe200078e0a05 */
[----:B------:R-:W-:Y:S01]  /*1c80*/  ISETP.GT.U32.AND P6, PT, R5, R12, PT ;  /* 0x0000000c0500720c */ /* 0x000fe20003fc4070 */
[----:B------:R-:W-:Y:S01]  /*1c90*/  IMAD.HI.U32 R13, R9, R20, RZ ;  /* 0x00000014090d7227 */ /* 0x000fe200078e00ff */
[C---:B------:R-:W-:Y:S02]  /*1ca0*/  LOP3.LUT R45, R6.reuse, 0x70, RZ, 0xfc, !PT ;  /* 0x00000070062d7812 */ /* 0x040fe400078efcff */
[----:B------:R-:W-:Y:S01]  /*1cb0*/  IABS R42, R43 ;  /* 0x0000002b002a7213 */ /* 0x000fe20000000000 */
[C---:B------:R-:W-:Y:S01]  /*1cc0*/  IMAD R15, R5.reuse, R15, R18 ;  /* 0x0000000f050f7224 */ /* 0x040fe200078e0212 */
[----:B------:R-:W-:Y:S01]  /*1cd0*/  IABS R44, R45 ;  /* 0x0000002d002c7213 */ /* 0x000fe20000000000 */
[----:B------:R-:W-:Y:S01]  /*1ce0*/  IMAD.MOV R10, RZ, RZ, -R10 ;  /* 0x000000ffff0a7224 */ /* 0x000fe200078e0a0a */
[C---:B------:R-:W-:Y:S01]  /*1cf0*/  LOP3.LUT R46, R6.reuse, 0x6c, RZ, 0xfc, !PT ;  /* 0x0000006c062e7812 */ /* 0x040fe200078efcff */
[----:B------:R-:W-:Y:S01]  /*1d00*/  IMAD.MOV R13, RZ, RZ, -R13 ;  /* 0x000000ffff0d7224 */ /* 0x000fe200078e0a0d */
[C---:B------:R-:W-:Y:S01]  /*1d10*/  LOP3.LUT R49, R6.reuse, 0x54, RZ, 0xfc, !PT ;  /* 0x0000005406317812 */ /* 0x040fe200078efcff */
[C---:B------:R-:W-:Y:S01]  /*1d20*/  IMAD R18, R5.reuse, R10, R22 ;  /* 0x0000000a05127224 */ /* 0x040fe200078e0216 */
[----:B------:R-:W-:Y:S01]  /*1d30*/  IABS R22, R23 ;  /* 0x0000001700167213 */ /* 0x000fe20000000000 */
[----:B------:R-:W-:Y:S01]  /*1d40*/  @!P5 IMAD.MOV R11, RZ, RZ, -R11 ;  /* 0x000000ffff0bd224 */ /* 0x000fe200078e0a0b */
[C---:B------:R-:W-:Y:S01]  /*1d50*/  ISETP.GT.U32.AND P5, PT, R5.reuse, R15, PT ;  /* 0x0000000f0500720c */ /* 0x040fe20003fa4070 */
[C---:B------:R-:W-:Y:S01]  /*1d60*/  IMAD R13, R5.reuse, R13, R20 ;  /* 0x0000000d050d7224 */ /* 0x040fe200078e0214 */
[----:B------:R-:W-:Y:S01]  /*1d70*/  IABS R20, R21 ;  /* 0x0000001500147213 */ /* 0x000fe20000000000 */
[----:B------:R-:W-:Y:S01]  /*1d80*/  IMAD.MOV.U32 R10, RZ, RZ, R14 ;  /* 0x000000ffff0a7224 */ /* 0x000fe200078e000e */
[----:B------:R-:W-:Y:S01]  /*1d90*/  LOP3.LUT R47, R6, 0x58, RZ, 0xfc, !PT ;  /* 0x00000058062f7812 */ /* 0x000fe200078efcff */
[--C-:B------:R-:W-:Y:S01]  /*1da0*/  @!P3 IMAD.IADD R16, R16, 0x1, -R5.reuse ;  /* 0x000000011010b824 */ /* 0x100fe200078e0a05 */
[C---:B------:R-:W-:Y:S01]  /*1db0*/  ISETP.GT.U32.AND P3, PT, R5.reuse, R18, PT ;  /* 0x000000120500720c */ /* 0x040fe20003f64070 */
[----:B------:R-:W-:Y:S01]  /*1dc0*/  @!P6 IMAD.IADD R12, R12, 0x1, -R5 ;  /* 0x000000010c0ce824 */ /* 0x000fe200078e0a05 */
[----:B------:R-:W-:Y:S01]  /*1dd0*/  LOP3.LUT R51, R6, 0x4c, RZ, 0xfc, !PT ;  /* 0x0000004c06337812 */ /* 0x000fe200078efcff */
[----:B------:R-:W-:Y:S01]  /*1de0*/  @!P4 IMAD.MOV R10, RZ, RZ, -R10 ;  /* 0x000000ffff0ac224 */ /* 0x000fe200078e0a0a */
[----:B------:R-:W-:Y:S01]  /*1df0*/  ISETP.GT.U32.AND P4, PT, R5, R13, PT ;  /* 0x0000000d0500720c */ /* 0x000fe20003f84070 */
[----:B------:R-:W-:Y:S01]  /*1e00*/  IMAD.HI.U32 R14, R9, R20, RZ ;  /* 0x00000014090e7227 */ /* 0x000fe200078e00ff */
[----:B------:R-:W-:-:S02]  /*1e10*/  ISETP.GT.U32.AND P6, PT, R5, R12, PT ;  /* 0x0000000c0500720c */ /* 0x000fc40003fc4070 */
[----:B------:R-:W-:Y:S01]  /*1e20*/  IABS R48, R51 ;  /* 0x0000003300307213 */ /* 0x000fe20000000000 */
[--C-:B------:R-:W-:Y:S01]  /*1e30*/  @!P5 IMAD.IADD R15, R15, 0x1, -R5.reuse ;  /* 0x000000010f0fd824 */ /* 0x100fe200078e0a05 */
[C---:B------:R-:W-:Y:S01]  /*1e40*/  LOP3.LUT R53, R6.reuse, 0x44, RZ, 0xfc, !PT ;  /* 0x0000004406357812 */ /* 0x040fe200078efcff */
[----:B------:R-:W-:Y:S01]  /*1e50*/  IMAD.MOV R14, RZ, RZ, -R14 ;  /* 0x000000ffff0e7224 */ /* 0x000fe200078e0a0e */
[----:B------:R-:W-:Y:S01]  /*1e60*/  LOP3.LUT R55, R6, 0x38, RZ, 0xfc, !PT ;  /* 0x0000003806377812 */ /* 0x000fe200078efcff */
[----:B------:R-:W-:Y:S01]  /*1e70*/  @!P3 IMAD.IADD R18, R18, 0x1, -R5 ;  /* 0x000000011212b824 */ /* 0x000fe200078e0a05 */
[C---:B------:R-:W-:Y:S01]  /*1e80*/  ISETP.GT.U32.AND P3, PT, R5.reuse, R15, PT ;  /* 0x0000000f0500720c */ /* 0x040fe20003f64070 */
[----:B------:R-:W-:Y:S01]  /*1e90*/  IMAD R20, R5, R14, R20 ;  /* 0x0000000e05147224 */ /* 0x000fe200078e0214 */
[----:B------:R-:W-:Y:S01]  /*1ea0*/  IABS R52, R53 ;  /* 0x0000003500347213 */ /* 0x000fe20000000000 */
[----:B------:R-:W-:Y:S01]  /*1eb0*/  IMAD.HI.U32 R14, R9, R22, RZ ;  /* 0x00000016090e7227 */ /* 0x000fe200078e00ff */
[----:B------:R-:W-:-:S02]  /*1ec0*/  IABS R56, R55 ;  /* 0x0000003700387213 */ /* 0x000fc40000000000 */
[----:B------:R-:W-:Y:S01]  /*1ed0*/  LOP3.LUT R65, R6, 0x10, RZ, 0xfc, !PT ;  /* 0x0000001006417812 */ /* 0x000fe200078efcff */
[--C-:B------:R-:W-:Y:S01]  /*1ee0*/  @!P4 IMAD.IADD R13, R13, 0x1, -R5.reuse ;  /* 0x000000010d0dc824 */ /* 0x100fe200078e0a05 */
[----:B------:R-:W-:Y:S01]  /*1ef0*/  ISETP.GT.U32.AND P4, PT, R5, R16, PT ;  /* 0x000000100500720c */ /* 0x000fe20003f84070 */
[----:B------:R-:W-:Y:S01]  /*1f00*/  IMAD.MOV R14, RZ, RZ, -R14 ;  /* 0x000000ffff0e7224 */ /* 0x000fe200078e0a0e */
[----:B------:R-:W-:Y:S01]  /*1f10*/  IABS R88, R65 ;  /* 0x0000004100587213 */ /* 0x000fe20000000000 */
[--C-:B------:R-:W-:Y:S01]  /*1f20*/  @!P6 IMAD.IADD R12, R12, 0x1, -R5.reuse ;  /* 0x000000010c0ce824 */ /* 0x100fe200078e0a05 */
[----:B------:R-:W-:Y:S01]  /*1f30*/  ISETP.GE.AND P6, PT, R17, RZ, PT ;  /* 0x000000ff1100720c */ /* 0x000fe20003fc6270 */
[C---:B------:R-:W-:Y:S01]  /*1f40*/  IMAD R17, R5.reuse, R14, R22 ;  /* 0x0000000e05117224 */ /* 0x040fe200078e0216 */
[----:B------:R-:W-:Y:S01]  /*1f50*/  ISETP.GT.U32.AND P5, PT, R5, R13, PT ;  /* 0x0000000d0500720c */ /* 0x000fe20003fa4070 */
        /* <DEDUP_REMOVED lines=8> */
[----:B------:R-:W-:Y:S01]  /*1fe0*/  ISETP.GT.U32.AND P4, PT, R5, R20, PT ;  /* 0x000000140500720c */ /* 0x000fe20003f84070 */
[----:B------:R-:W-:Y:S01]  /*1ff0*/  IMAD.MOV R14, RZ, RZ, -R14 ;  /* 0x000000ffff0e7224 */ /* 0x000fe200078e0a0e */
[C---:B------:R-:W-:Y:S01]  /*2000*/  LOP3.LUT R69, R6.reuse, 0x8, RZ, 0xfc, !PT ;  /* 0x0000000806457812 */ /* 0x040fe200078efcff */
[--C-:B------:R-:W-:Y:S01]  /*2010*/  @!P5 IMAD.IADD R13, R13, 0x1, -R5.reuse ;  /* 0x000000010d0dd824 */ /* 0x100fe200078e0a05 */
[----:B------:R-:W-:Y:S01]  /*2020*/  ISETP.GE.AND P5, PT, R19, RZ, PT ;  /* 0x000000ff1300720c */ /* 0x000fe20003fa6270 */
[----:B------:R-:W-:Y:S01]  /*2030*/  IMAD.HI.U32 R19, R9, R26, RZ ;  /* 0x0000001a09137227 */ /* 0x000fe200078e00ff */
[----:B------:R-:W-:Y:S02]  /*2040*/  IABS R92, R69 ;  /* 0x00000045005c7213 */ /* 0x000fe40000000000 */
[----:B------:R-:W-:Y:S01]  /*2050*/  LOP3.LUT R71, R6, 0x4, RZ, 0xfc, !PT ;  /* 0x0000000406477812 */ /* 0x000fe200078efcff */
[----:B------:R-:W-:Y:S01]  /*2060*/  @!P3 IMAD.IADD R17, R17, 0x1, -R5 ;  /* 0x000000011111b824 */ /* 0x000fe200078e0a05 */
[----:B------:R-:W-:Y:S01]  /*2070*/  IABS R96, R6 ;  /* 0x0000000600607213 */ /* 0x000fe20000000000 */
[----:B------:R-:W-:Y:S01]  /*2080*/  IMAD.MOV R22, RZ, RZ, -R19 ;  /* 0x000000ffff167224 */ /* 0x000fe200078e0a13 */
[----:B------:R-:W-:Y:S01]  /*2090*/  IABS R94, R71 ;  /* 0x00000047005e7213 */ /* 0x000fe20000000000 */
[----:B------:R-:W-:Y:S01]  /*20a0*/  @!P4 IMAD.IADD R20, R20, 0x1, -R5 ;  /* 0x000000011414c824 */ /* 0x000fe200078e0a05 */
[----:B------:R-:W-:Y:S01]  /*20b0*/  ISETP.GE.AND P4, PT, R23, RZ, PT ;  /* 0x000000ff1700720c */ /* 0x000fe20003f86270 */
[----:B------:R-:W-:Y:S01]  /*20c0*/  @!P0 IMAD.MOV R13, RZ, RZ, -R13 ;  /* 0x000000ffff0d8224 */ /* 0x000fe200078e0a0d */
[C---:B------:R-:W-:Y:S01]  /*20d0*/  ISETP.GT.U32.AND P0, PT, R5.reuse, R17, PT ;  /* 0x000000110500720c */ /* 0x040fe20003f04070 */
[C---:B------:R-:W-:Y:S01]  /*20e0*/  IMAD R19, R5.reuse, R14, R24 ;  /* 0x0000000e05137224 */ /* 0x040fe200078e0218 */
[----:B------:R-:W-:Y:S01]  /*20f0*/  LOP3.LUT R23, R6, 0xb8, RZ, 0xfc, !PT ;  /* 0x000000b806177812 */ /* 0x000fe200078efcff */
[----:B------:R-:W-:Y:S01]  /*2100*/  @!P2 IMAD.MOV R16, RZ, RZ, -R16 ;  /* 0x000000ffff10a224 */ /* 0x000fe200078e0a10 */
[C---:B------:R-:W-:Y:S01]  /*2110*/  ISETP.GT.U32.AND P3, PT, R5.reuse, R20, PT ;  /* 0x000000140500720c */ /* 0x040fe20003f64070 */
[----:B------:R-:W-:Y:S01]  /*2120*/  @!P1 IMAD.IADD R18, R18, 0x1, -R5 ;  /* 0x0000000112129824 */ /* 0x000fe200078e0a05 */
[----:B------:R-:W-:Y:S01]  /*2130*/  IABS R24, R23 ;  /* 0x0000001700187213 */ /* 0x000fe20000000000 */
[C---:B------:R-:W-:Y:S01]  /*2140*/  IMAD R22, R5.reuse, R22, R26 ;  /* 0x0000001605167224 */ /* 0x040fe200078e021a */
[----:B------:R-:W-:Y:S01]  /*2150*/  ISETP.GT.U32.AND P2, PT, R5, R19, PT ;  /* 0x000000130500720c */ /* 0x000fe20003f44070 */
[----:B------:R-:W-:Y:S01]  /*2160*/  IMAD.MOV.U32 R14, RZ, RZ, R18 ;  /* 0x000000ffff0e7224 */ /* 0x000fe200078e0012 */
[----:B------:R-:W-:Y:S01]  /*2170*/  IABS R26, R28 ;  /* 0x0000001c001a7213 */ /* 0x000fe20000000000 */
[----:B------:R-:W-:Y:S01]  /*2180*/  IMAD.HI.U32 R18, R9, R24, RZ ;  /* 0x0000001809127227 */ /* 0x000fe200078e00ff */
[----:B------:R-:W-:-:S02]  /*2190*/  ISETP.GE.AND P1, PT, R21, RZ, PT ;  /* 0x000000ff1500720c */ /* 0x000fc40003f26270 */
[----:B------:R-:W-:Y:S01]  /*21a0*/  SHF.R.S32.HI R190, RZ, 0x5, R190 ;  /* 0x00000005ffbe7819 */ /* 0x000fe200000114be */
[----:B------:R-:W-:-:S04]  /*21b0*/  IMAD.HI.U32 R21, R9, R26, RZ ;  /* 0x0000001a09157227 */ /* 0x000fc800078e00ff */
[----:B------:R-:W-:Y:S01]  /*21c0*/  @!P5 IMAD.MOV R14, RZ, RZ, -R14 ;  /* 0x000000ffff0ed224 */ /* 0x000fe200078e0a0e */
[----:B------:R-:W-:Y:S01]  /*21d0*/  ISETP.GT.U32.AND P5, PT, R5, R22, PT ;  /* 0x000000160500720c */ /* 0x000fe20003fa4070 */
[----:B------:R-:W-:Y:S01]  /*21e0*/  @!P0 IMAD.IADD R17, R17, 0x1, -R5 ;  /* 0x0000000111118824 */ /* 0x000fe200078e0a05 */
[----:B------:R-:W-:Y:S01]  /*21f0*/  ISETP.GE.AND P0, PT, R23, RZ, PT ;  /* 0x000000ff1700720c */ /* 0x000fe20003f06270 */
[----:B------:R-:W-:Y:S02]  /*2200*/  IMAD.MOV R18, RZ, RZ, -R18 ;  /* 0x000000ffff127224 */ /* 0x000fe400078e0a12 */
[----:B------:R-:W-:Y:S02]  /*2210*/  IMAD.MOV R23, RZ, RZ, -R21 ;  /* 0x000000ffff177224 */ /* 0x000fe400078e0a15 */
[----:B------:R-:W-:Y:S02]  /*2220*/  @!P2 IMAD.IADD R19, R19, 0x1, -R5 ;  /* 0x000000011313a824 */ /* 0x000fe400078e0a05 */
[----:B------:R-:W-:-:S02]  /*2230*/  IMAD R21, R5, R18, R24 ;  /* 0x0000001205157224 */ /* 0x000fc400078e0218 */
[C---:B------:R-:W-:Y:S01]  /*2240*/  IMAD R24, R5.reuse, R23, R26 ;  /* 0x0000001705187224 */ /* 0x040fe200078e021a */
[----:B------:R-:W-:Y:S01]  /*2250*/  ISETP.GT.U32.AND P2, PT, R5, R19, PT ;  /* 0x000000130500720c */ /* 0x000fe20003f44070 */
[----:B------:R-:W-:Y:S01]  /*2260*/  @!P3 IMAD.IADD R20, R20, 0x1, -R5 ;  /* 0x000000011414b824 */ /* 0x000fe200078e0a05 */
[----:B------:R-:W-:Y:S01]  /*2270*/  ISETP.GE.AND P3, PT, R27, RZ, PT ;  /* 0x000000ff1b00720c */ /* 0x000fe20003f66270 */
[----:B------:R-:W-:Y:S01]  /*2280*/  @!P4 IMAD.MOV R17, RZ, RZ, -R17 ;  /* 0x000000ffff11c224 */ /* 0x000fe200078e0a11 */
[----:B------:R-:W-:Y:S01]  /*2290*/  LOP3.LUT R27, R6, 0xb0, RZ, 0xfc, !PT ;  /* 0x000000b0061b7812 */ /* 0x000fe200078efcff */
[----:B------:R-:W-:Y:S01]  /*22a0*/  @!P6 IMAD.MOV R15, RZ, RZ, -R15 ;  /* 0x000000ffff0fe224 */ /* 0x000fe200078e0a0f */
[----:B------:R-:W-:Y:S01]  /*22b0*/  ISETP.GT.U32.AND P4, PT, R5, R24, PT ;  /* 0x000000180500720c */ /* 0x000fe20003f84070 */
[----:B------:R-:W-:Y:S01]  /*22c0*/  @!P5 IMAD.IADD R22, R22, 0x1, -R5 ;  /* 0x000000011616d824 */ /* 0x000fe200078e0a05 */
[----:B------:R-:W-:Y:S01]  /*22d0*/  ISETP.GE.AND P6, PT, R25, RZ, PT ;  /* 0x000000ff1900720c */ /* 0x000fe20003fc6270 */
[----:B------:R-:W-:Y:S01]  /*22e0*/  IMAD.MOV.U32 R18, RZ, RZ, R20 ;  /* 0x000000ffff127224 */ /* 0x000fe200078e0014 */
[----:B------:R-:W-:Y:S01]  /*22f0*/  IABS R25, R27 ;  /* 0x0000001b00197213 */ /* 0x000fe20000000000 */
[----:B------:R-:W-:Y:S01]  /*2300*/  IMAD R0, R0, UR7, RZ ;  /* 0x0000000700007c24 */ /* 0x000fe2000f8e02ff */
[C---:B------:R-:W-:Y:S01]  /*2310*/  ISETP.GT.U32.AND P5, PT, R5.reuse, R22, PT ;  /* 0x000000160500720c */ /* 0x040fe20003fa4070 */
[----:B------:R-:W-:Y:S01]  /*2320*/  @!P1 IMAD.MOV R18, RZ, RZ, -R18 ;  /* 0x000000ffff129224 */ /* 0x000fe200078e0a12 */
[----:B------:R-:W-:Y:S01]  /*2330*/  ISETP.GT.U32.AND P1, PT, R5, R21, PT ;  /* 0x000000150500720c */ /* 0x000fe20003f24070 */
[----:B------:R-:W-:Y:S01]  /*2340*/  IMAD.MOV.U32 R26, RZ, RZ, R25 ;  /* 0x000000ffff1a7224 */ /* 0x000fe200078e0019 */
[----:B------:R-:W-:Y:S01]  /*2350*/  ULDC UR7, c[0x0][0x238] ;  /* 0x00008e0000077ab9 */ /* 0x000fe20000000800 */
[----:B------:R-:W-:Y:S01]  /*2360*/  @!P2 IMAD.IADD R19, R19, 0x1, -R5 ;  /* 0x000000011313a824 */ /* 0x000fe200078e0a05 */
[----:B------:R-:W-:Y:S01]  /*2370*/  ISETP.GE.AND P2, PT, R28, RZ, PT ;  /* 0x000000ff1c00720c */ /* 0x000fe20003f46270 */
[----:B------:R-:W-:Y:S01]  /*2380*/  IMAD.HI.U32 R20, R9, R26, RZ ;  /* 0x0000001a09147227 */ /* 0x000fe200078e00ff */
[----:B------:R-:W-:-:S03]  /*2390*/  IABS R28, R29 ;  /* 0x0000001d001c7213 */ /* 0x000fc60000000000 */
[----:B------:R-:W-:Y:S02]  /*23a0*/  @!P4 IMAD.IADD R24, R24, 0x1, -R5 ;  /* 0x000000011818c824 */ /* 0x000fe400078e0a05 */
[----:B------:R-:W-:Y:S02]  /*23b0*/  IMAD.MOV R20, RZ, RZ, -R20 ;  /* 0x000000ffff147224 */ /* 0x000fe400078e0a14 */
[----:B------:R-:W-:Y:S01]  /*23c0*/  IMAD.HI.U32 R25, R9, R28, RZ ;  /* 0x0000001c09197227 */ /* 0x000fe200078e00ff */
[----:B------:R-:W-:-:S03]  /*23d0*/  ISETP.GT.U32.AND P4, PT, R5, R24, PT ;  /* 0x000000180500720c */ /* 0x000fc60003f84070 */
[--C-:B------:R-:W-:Y:S01]  /*23e0*/  @!P5 IMAD.IADD R22, R22, 0x1, -R5.reuse ;  /* 0x000000011616d824 */ /* 0x100fe200078e0a05 */
[----:B------:R-:W-:Y:S01]  /*23f0*/  ISETP.GE.AND P5, PT, R27, RZ, PT ;  /* 0x000000ff1b00720c */ /* 0x000fe20003fa6270 */
[----:B------:R-:W-:Y:S02]  /*2400*/  @!P1 IMAD.IADD R21, R21, 0x1, -R5 ;  /* 0x0000000115159824 */ /* 0x000fe400078e0a05 */
[----:B------:R-:W-:Y:S02]  /*2410*/  IMAD R23, R5, R20, R26 ;  /* 0x0000001405177224 */ /* 0x000fe400078e021a */
[----:B------:R-:W-:Y:S01]  /*2420*/  IMAD.HI.U32 R26, R9, R30, RZ ;  /* 0x0000001e091a7227 */ /* 0x000fe200078e00ff */
[----:B------:R-:W-:-:S03]  /*2430*/  ISETP.GT.U32.AND P1, PT, R5, R21, PT ;  /* 0x000000150500720c */ /* 0x000fc60003f24070 */
[----:B------:R-:W-:Y:S02]  /*2440*/  IMAD.MOV R25, RZ, RZ, -R25 ;  /* 0x000000ffff197224 */ /* 0x000fe400078e0a19 */
[----:B------:R-:W-:Y:S02]  /*2450*/  IMAD.MOV.U32 R20, RZ, RZ, R22 ;  /* 0x000000ffff147224 */ /* 0x000fe400078e0016 */
[----:B------:R-:W-:Y:S02]  /*2460*/  IMAD.MOV R22, RZ, RZ, -R26 ;  /* 0x000000ffff167224 */ /* 0x000fe400078e0a1a */
[----:B------:R-:W-:Y:S01]  /*2470*/  @!P6 IMAD.MOV R19, RZ, RZ, -R19 ;  /* 0x000000ffff13e224 */ /* 0x000fe200078e0a13 */
[C---:B------:R-:W-:Y:S01]  /*2480*/  ISETP.GT.U32.AND P6, PT, R5.reuse, R23, PT ;  /* 0x000000170500720c */ /* 0x040fe20003fc4070 */
[----:B------:R-:W-:Y:S02]  /*2490*/  IMAD R26, R5, R25, R28 ;  /* 0x00000019051a7224 */ /* 0x000fe400078e021c */
[----:B------:R-:W-:-:S02]  /*24a0*/  @!P4 IMAD.IADD R24, R24, 0x1, -R5 ;  /* 0x000000011818c824 */ /* 0x000fc400078e0a05 */
[----:B------:R-:W-:Y:S01]  /*24b0*/  @!P1 IMAD.IADD R21, R21, 0x1, -R5 ;  /* 0x0000000115159824 */ /* 0x000fe200078e0a05 */
[C---:B------:R-:W-:Y:S01]  /*24c0*/  ISETP.GT.U32.AND P4, PT, R5.reuse, R26, PT ;  /* 0x0000001a0500720c */ /* 0x040fe20003f84070 */
[----:B------:R-:W-:Y:S01]  /*24d0*/  IMAD R25, R5, R22, R30 ;  /* 0x0000001605197224 */ /* 0x000fe200078e021e */
[----:B------:R-:W-:Y:S01]  /*24e0*/  LOP3.LUT R22, R6, 0xa4, RZ, 0xfc, !PT ;  /* 0x000000a406167812 */ /* 0x000fe200078efcff */
[----:B------:R-:W-:Y:S01]  /*24f0*/  @!P0 IMAD.MOV R21, RZ, RZ, -R21 ;  /* 0x000000ffff158224 */ /* 0x000fe200078e0a15 */
[----:B------:R-:W-:Y:S01]  /*2500*/  ISETP.GE.AND P1, PT, R31, RZ, PT ;  /* 0x000000ff1f00720c */ /* 0x000fe20003f26270 */
[----:B------:R-:W-:Y:S01]  /*2510*/  @!P3 IMAD.MOV R20, RZ, RZ, -R20 ;  /* 0x000000ffff14b224 */ /* 0x000fe200078e0a14 */
[----:B------:R-:W-:Y:S01]  /*2520*/  ISETP.GE.AND P0, PT, R22, RZ, PT ;  /* 0x000000ff1600720c */ /* 0x000fe20003f06270 */
[----:B------:R-:W-:Y:S01]  /*2530*/  @!P6 IMAD.IADD R23, R23, 0x1, -R5 ;  /* 0x000000011717e824 */ /* 0x000fe200078e0a05 */
[----:B------:R-:W-:Y:S01]  /*2540*/  IABS R28, R22 ;  /* 0x00000016001c7213 */ /* 0x000fe20000000000 */
[----:B------:R-:W-:Y:S01]  /*2550*/  IMAD.MOV.U32 R22, RZ, RZ, R24 ;  /* 0x000000ffff167224 */ /* 0x000fe200078e0018 */
[----:B------:R-:W-:-:S02]  /*2560*/  LOP3.LUT R24, R6, 0xa0, RZ, 0xfc, !PT ;  /* 0x000000a006187812 */ /* 0x000fc400078efcff */
[----:B------:R-:W-:Y:S01]  /*2570*/  ISETP.GT.U32.AND P6, PT, R5, R23, PT ;  /* 0x000000170500720c */ /* 0x000fe20003fc4070 */
[----:B------:R-:W-:Y:S01]  /*2580*/  @!P4 IMAD.IADD R26, R26, 0x1, -R5 ;  /* 0x000000011a1ac824 */ /* 0x000fe200078e0a05 */
[----:B------:R-:W-:Y:S01]  /*2590*/  IABS R30, R24 ;  /* 0x00000018001e7213 */ /* 0x000fe20000000000 */
[----:B------:R-:W-:Y:S01]  /*25a0*/  @!P2 IMAD.MOV R22, RZ, RZ, -R22 ;  /* 0x000000ffff16a224 */ /* 0x000fe200078e0a16 */
[----:B------:R-:W-:Y:S01]  /*25b0*/  ISETP.GE.AND P2, PT, R24, RZ, PT ;  /* 0x000000ff1800720c */ /* 0x000fe20003f46270 */
[----:B------:R-:W-:Y:S01]  /*25c0*/  IMAD.HI.U32 R24, R9, R28, RZ ;  /* 0x0000001c09187227 */ /* 0x000fe200078e00ff */
[----:B------:R-:W-:Y:S02]  /*25d0*/  ISETP.GT.U32.AND P4, PT, R5, R26, PT ;  /* 0x0000001a0500720c */ /* 0x000fe40003f84070 */
[----:B------:R-:W-:Y:S01]  /*25e0*/  ISETP.GE.AND P3, PT, R29, RZ, PT ;  /* 0x000000ff1d00720c */ /* 0x000fe20003f66270 */
[----:B------:R-:W-:Y:S01]  /*25f0*/  IMAD.MOV R29, RZ, RZ, -R24 ;  /* 0x000000ffff1d7224 */ /* 0x000fe200078e0a18 */
[----:B------:R-:W-:Y:S01]  /*2600*/  LOP3.LUT R31, R6, 0x98, RZ, 0xfc, !PT ;  /* 0x00000098061f7812 */ /* 0x000fe200078efcff */
[----:B------:R-:W-:-:S03]  /*2610*/  IMAD.HI.U32 R24, R9, R30, RZ ;  /* 0x0000001e09187227 */ /* 0x000fc600078e00ff */
[----:B------:R-:W-:Y:S01]  /*2620*/  IABS R32, R31 ;  /* 0x0000001f00207213 */ /* 0x000fe20000000000 */
[--C-:B------:R-:W-:Y:S01]  /*2630*/  @!P6 IMAD.IADD R23, R23, 0x1, -R5.reuse ;  /* 0x000000011717e824 */ /* 0x100fe200078e0a05 */
[C---:B------:R-:W-:Y:S01]  /*2640*/  ISETP.GT.U32.AND P6, PT, R5.reuse, R25, PT ;  /* 0x000000190500720c */ /* 0x040fe20003fc4070 */
[----:B------:R-:W-:Y:S02]  /*2650*/  IMAD R28, R5, R29, R28 ;  /* 0x0000001d051c7224 */ /* 0x000fe400078e021c */
[----:B------:R-:W-:Y:S02]  /*2660*/  @!P4 IMAD.IADD R26, R26, 0x1, -R5 ;  /* 0x000000011a1ac824 */ /* 0x000fe400078e0a05 */
[----:B------:R-:W-:Y:S01]  /*2670*/  IMAD.HI.U32 R27, R9, R32, RZ ;  /* 0x00000020091b7227 */ /* 0x000fe200078e00ff */
[----:B------:R-:W-:-:S03]  /*2680*/  ISETP.GT.U32.AND P4, PT, R5, R28, PT ;  /* 0x0000001c0500720c */ /* 0x000fc60003f84070 */
[----:B------:R-:W-:Y:S02]  /*2690*/  IMAD.MOV R24, RZ, RZ, -R24 ;  /* 0x000000ffff187224 */ /* 0x000fe400078e0a18 */
[----:B------:R-:W-:Y:S02]  /*26a0*/  IMAD.MOV R29, RZ, RZ, -R27 ;  /* 0x000000ffff1d7224 */ /* 0x000fe400078e0a1b */
[----:B------:R-:W-:Y:S02]  /*26b0*/  IMAD R27, R5, R24, R30 ;  /* 0x00000018051b7224 */ /* 0x000fe400078e021e */
[--C-:B------:R-:W-:Y:S02]  /*26c0*/  @!P6 IMAD.IADD R25, R25, 0x1, -R5.reuse ;  /* 0x000000011919e824 */ /* 0x100fe400078e0a05 */
[----:B------:R-:W-:Y:S02]  /*26d0*/  IMAD.MOV.U32 R24, RZ, RZ, R26 ;  /* 0x000000ffff187224 */ /* 0x000fe400078e001a */
[C---:B------:R-:W-:Y:S01]  /*26e0*/  IMAD R30, R5.reuse, R29, R32 ;  /* 0x0000001d051e7224 */ /* 0x040fe200078e0220 */
[----:B------:R-:W-:Y:S01]  /*26f0*/  IABS R32, R33 ;  /* 0x0000002100207213 */ /* 0x000fe20000000000 */
[----:B------:R-:W-:Y:S01]  /*2700*/  @!P4 IMAD.IADD R28, R28, 0x1, -R5 ;  /* 0x000000011c1cc824 */ /* 0x000fe200078e0a05 */
[C---:B------:R-:W-:Y:S01]  /*2710*/  ISETP.GT.U32.AND P6, PT, R5.reuse, R25, PT ;  /* 0x000000190500720c */ /* 0x040fe20003fc4070 */
[----:B------:R-:W-:Y:S01]  /*2720*/  @!P3 IMAD.MOV R24, RZ, RZ, -R24 ;  /* 0x000000ffff18b224 */ /* 0x000fe200078e0a18 */
[----:B------:R-:W-:Y:S01]  /*2730*/  ISETP.GT.U32.AND P3, PT, R5, R27, PT ;  /* 0x0000001b0500720c */ /* 0x000fe20003f64070 */
[----:B------:R-:W-:Y:S01]  /*2740*/  IMAD.HI.U32 R26, R9, R32, RZ ;  /* 0x00000020091a7227 */ /* 0x000fe200078e00ff */
[----:B------:R-:W-:-:S03]  /*2750*/  ISETP.GT.U32.AND P4, PT, R5, R28, PT ;  /* 0x0000001c0500720c */ /* 0x000fc60003f84070 */
[----:B------:R-:W-:Y:S02]  /*2760*/  IMAD.MOV R29, RZ, RZ, -R26 ;  /* 0x000000ffff1d7224 */ /* 0x000fe400078e0a1a */
[----:B------:R-:W-:-:S04]  /*2770*/  IMAD.HI.U32 R26, R9, R34, RZ ;  /* 0x00000022091a7227 */ /* 0x000fc800078e00ff */
[--C-:B------:R-:W-:Y:S01]  /*2780*/  @!P6 IMAD.IADD R25, R25, 0x1, -R5.reuse ;  /* 0x000000011919e824 */ /* 0x100fe200078e0a05 */
[C---:B------:R-:W-:Y:S01]  /*2790*/  ISETP.GT.U32.AND P6, PT, R5.reuse, R30, PT ;  /* 0x0000001e0500720c */ /* 0x040fe20003fc4070 */
[----:B------:R-:W-:Y:S02]  /*27a0*/  IMAD R29, R5, R29, R32 ;  /* 0x0000001d051d7224 */ /* 0x000fe400078e0220 */
[--C-:B------:R-:W-:Y:S02]  /*27b0*/  @!P3 IMAD.IADD R27, R27, 0x1, -R5.reuse ;  /* 0x000000011b1bb824 */ /* 0x100fe400078e0a05 */
[----:B------:R-:W-:Y:S01]  /*27c0*/  @!P4 IMAD.IADD R28, R28, 0x1, -R5 ;  /* 0x000000011c1cc824 */ /* 0x000fe200078e0a05 */
[C---:B------:R-:W-:Y:S01]  /*27d0*/  ISETP.GT.U32.AND P4, PT, R5.reuse, R29, PT ;  /* 0x0000001d0500720c */ /* 0x040fe20003f84070 */
[----:B------:R-:W-:Y:S01]  /*27e0*/  IMAD.MOV R32, RZ, RZ, -R26 ;  /* 0x000000ffff207224 */ /* 0x000fe200078e0a1a */
[----:B------:R-:W-:Y:S01]  /*27f0*/  ISETP.GT.U32.AND P3, PT, R5, R27, PT ;  /* 0x0000001b0500720c */ /* 0x000fe20003f64070 */
[----:B------:R-:W-:Y:S01]  /*2800*/  @!P5 IMAD.MOV R23, RZ, RZ, -R23 ;  /* 0x000000ffff17d224 */ /* 0x000fe200078e0a17 */
[----:B------:R-:W-:Y:S01]  /*2810*/  ISETP.GE.AND P5, PT, R31, RZ, PT ;  /* 0x000000ff1f00720c */ /* 0x000fe20003fa6270 */
[----:B------:R-:W-:Y:S01]  /*2820*/  IMAD R32, R5, R32, R34 ;  /* 0x0000002005207224 */ /* 0x000fe200078e0222 */
[----:B------:R-:W-:Y:S01]  /*2830*/  IABS R31, R38 ;  /* 0x00000026001f7213 */ /* 0x000fe20000000000 */
[----:B------:R-:W-:-:S02]  /*2840*/  @!P6 IMAD.IADD R30, R30, 0x1, -R5 ;  /* 0x000000011e1ee824 */ /* 0x000fc400078e0a05 */
[----:B------:R-:W-:-:S03]  /*2850*/  IMAD.HI.U32 R26, R9, R36, RZ ;  /* 0x00000024091a7227 */ /* 0x000fc600078e00ff */
[----:B------:R-:W-:Y:S01]  /*2860*/  ISETP.GT.U32.AND P6, PT, R5, R30, PT ;  /* 0x0000001e0500720c */ /* 0x000fe20003fc4070 */
[--C-:B------:R-:W-:Y:S02]  /*2870*/  @!P4 IMAD.IADD R29, R29, 0x1, -R5.reuse ;  /* 0x000000011d1dc824 */ /* 0x100fe400078e0a05 */
[----:B------:R-:W-:Y:S01]  /*2880*/  @!P3 IMAD.IADD R27, R27, 0x1, -R5 ;  /* 0x000000011b1bb824 */ /* 0x000fe200078e0a05 */
[C---:B------:R-:W-:Y:S01]  /*2890*/  ISETP.GT.U32.AND P3, PT, R5.reuse, R32, PT ;  /* 0x000000200500720c */ /* 0x040fe20003f64070 */
[----:B------:R-:W-:Y:S01]  /*28a0*/  IMAD.MOV.U32 R34, RZ, RZ, R31 ;  /* 0x000000ffff227224 */ /* 0x000fe200078e001f */
[----:B------:R-:W-:Y:S01]  /*28b0*/  ISETP.GT.U32.AND P4, PT, R5, R29, PT ;  /* 0x0000001d0500720c */ /* 0x000fe20003f84070 */
[----:B------:R-:W-:Y:S02]  /*28c0*/  IMAD.MOV R31, RZ, RZ, -R26 ;  /* 0x000000ffff1f7224 */ /* 0x000fe400078e0a1a */
[----:B------:R-:W-:Y:S02]  /*28d0*/  IMAD.MOV.U32 R26, RZ, RZ, R28 ;  /* 0x000000ffff1a7224 */ /* 0x000fe400078e001c */
[----:B------:R-:W-:-:S04]  /*28e0*/  IMAD.HI.U32 R28, R9, R34, RZ ;  /* 0x00000022091c7227 */ /* 0x000fc800078e00ff */
[C---:B------:R-:W-:Y:S02]  /*28f0*/  IMAD R31, R5.reuse, R31, R36 ;  /* 0x0000001f051f7224 */ /* 0x040fe400078e0224 */
[----:B------:R-:W-:Y:S02]  /*2900*/  IMAD.MOV R28, RZ, RZ, -R28 ;  /* 0x000000ffff1c7224 */ /* 0x000fe400078e0a1c */
[--C-:B------:R-:W-:Y:S01]  /*2910*/  @!P6 IMAD.IADD R30, R30, 0x1, -R5.reuse ;  /* 0x000000011e1ee824 */ /* 0x100fe200078e0a05 */
[C---:B------:R-:W-:Y:S01]  /*2920*/  ISETP.GT.U32.AND P6, PT, R5.reuse, R31, PT ;  /* 0x0000001f0500720c */ /* 0x040fe20003fc4070 */
[----:B------:R-:W-:Y:S02]  /*2930*/  IMAD R34, R5, R28, R34 ;  /* 0x0000001c05227224 */ /* 0x000fe400078e0222 */
[----:B------:R-:W-:Y:S02]  /*2940*/  @!P3 IMAD.IADD R32, R32, 0x1, -R5 ;  /* 0x000000012020b824 */ /* 0x000fe400078e0a05 */
[----:B------:R-:W-:Y:S01]  /*2950*/  @!P1 IMAD.MOV R25, RZ, RZ, -R25 ;  /* 0x000000ffff199224 */ /* 0x000fe200078e0a19 */
[----:B------:R-:W-:Y:S01]  /*2960*/  ISETP.GE.AND P1, PT, R33, RZ, PT ;  /* 0x000000ff2100720c */ /* 0x000fe20003f26270 */
[--C-:B------:R-:W-:Y:S01]  /*2970*/  @!P4 IMAD.IADD R29, R29, 0x1, -R5.reuse ;  /* 0x000000011d1dc824 */ /* 0x100fe200078e0a05 */
[----:B------:R-:W-:Y:S01]  /*2980*/  LOP3.LUT R33, R6, 0x84, RZ, 0xfc, !PT ;  /* 0x0000008406217812 */ /* 0x000fe200078efcff */
[----:B------:R-:W-:Y:S01]  /*2990*/  IMAD.MOV.U32 R28, RZ, RZ, R30 ;  /* 0x000000ffff1c7224 */ /* 0x000fe200078e001e */
[C---:B------:R-:W-:Y:S01]  /*29a0*/  ISETP.GT.U32.AND P4, PT, R5.reuse, R34, PT ;  /* 0x000000220500720c */ /* 0x040fe20003f84070 */
[----:B------:R-:W-:Y:S01]  /*29b0*/  @!P0 IMAD.MOV R26, RZ, RZ, -R26 ;  /* 0x000000ffff1a8224 */ /* 0x000fe200078e0a1a */
[----:B------:R-:W-:Y:S01]  /*29c0*/  ISETP.GT.U32.AND P3, PT, R5, R32, PT ;  /* 0x000000200500720c */ /* 0x000fe20003f64070 */
[----:B------:R-:W-:Y:S01]  /*29d0*/  @!P6 IMAD.IADD R31, R31, 0x1, -R5 ;  /* 0x000000011f1fe824 */ /* 0x000fe200078e0a05 */
[----:B------:R-:W-:Y:S01]  /*29e0*/  IABS R36, R33 ;  /* 0x0000002100247213 */ /* 0x000fe20000000000 */
[----:B------:R-:W-:Y:S01]  /*29f0*/  @!P5 IMAD.MOV R28, RZ, RZ, -R28 ;  /* 0x000000ffff1cd224 */ /* 0x000fe200078e0a1c */
[----:B------:R-:W-:Y:S01]  /*2a00*/  ISETP.GE.AND P6, PT, R38, RZ, PT ;  /* 0x000000ff2600720c */ /* 0x000fe20003fc6270 */
[----:B------:R-:W-:Y:S01]  /*2a10*/  @!P2 IMAD.MOV R27, RZ, RZ, -R27 ;  /* 0x000000ffff1ba224 */ /* 0x000fe200078e0a1b */
[----:B------:R-:W-:Y:S01]  /*2a20*/  IABS R38, R39 ;  /* 0x0000002700267213 */ /* 0x000fe20000000000 */
[----:B------:R-:W-:Y:S01]  /*2a30*/  IMAD.HI.U32 R30, R9, R36, RZ ;  /* 0x00000024091e7227 */ /* 0x000fe200078e00ff */
[----:B------:R-:W-:-:S02]  /*2a40*/  ISETP.GT.U32.AND P5, PT, R5, R31, PT ;  /* 0x0000001f0500720c */ /* 0x000fc40003fa4070 */
[----:B------:R-:W-:Y:S01]  /*2a50*/  ISETP.GE.AND P0, PT, R35, RZ, PT ;  /* 0x000000ff2300720c */ /* 0x000fe20003f06270 */
[----:B------:R-:W-:Y:S01]  /*2a60*/  IMAD.MOV R30, RZ, RZ, -R30 ;  /* 0x000000ffff1e7224 */ /* 0x000fe200078e0a1e */
[----:B------:R-:W-:Y:S01]  /*2a70*/  ISETP.GE.AND P2, PT, R37, RZ, PT ;  /* 0x000000ff2500720c */ /* 0x000fe20003f46270 */
[--C-:B------:R-:W-:Y:S02]  /*2a80*/  @!P4 IMAD.IADD R34, R34, 0x1, -R5.reuse ;  /* 0x000000012222c824 */ /* 0x100fe400078e0a05 */
[----:B------:R-:W-:Y:S01]  /*2a90*/  @!P3 IMAD.IADD R32, R32, 0x1, -R5 ;  /* 0x000000012020b824 */ /* 0x000fe200078e0a05 */
[----:B------:R-:W-:Y:S01]  /*2aa0*/  ISETP.GE.AND P3, PT, R33, RZ, PT ;  /* 0x000000ff2100720c */ /* 0x000fe20003f66270 */
[C---:B------:R-:W-:Y:S01]  /*2ab0*/  IMAD R33, R5.reuse, R30, R36 ;  /* 0x0000001e05217224 */ /* 0x040fe200078e0224 */
[----:B------:R-:W-:Y:S01]  /*2ac0*/  ISETP.GT.U32.AND P4, PT, R5, R34, PT ;  /* 0x000000220500720c */ /* 0x000fe20003f84070 */
[----:B------:R-:W-:-:S04]  /*2ad0*/  IMAD.HI.U32 R30, R9, R38, RZ ;  /* 0x00000026091e7227 */ /* 0x000fc800078e00ff */
[----:B------:R-:W-:Y:S02]  /*2ae0*/  IMAD.MOV R30, RZ, RZ, -R30 ;  /* 0x000000ffff1e7224 */ /* 0x000fe400078e0a1e */
[----:B------:R-:W-:Y:S01]  /*2af0*/  @!P5 IMAD.IADD R31, R31, 0x1, -R5 ;  /* 0x000000011f1fd824 */ /* 0x000fe200078e0a05 */
[C---:B------:R-:W-:Y:S01]  /*2b00*/  ISETP.GT.U32.AND P5, PT, R5.reuse, R33, PT ;  /* 0x000000210500720c */ /* 0x040fe20003fa4070 */
[----:B------:R-:W-:Y:S02]  /*2b10*/  IMAD R36, R5, R30, R38 ;  /* 0x0000001e05247224 */ /* 0x000fe400078e0226 */
[----:B------:R-:W-:-:S04]  /*2b20*/  IMAD.HI.U32 R30, R9, R40, RZ ;  /* 0x00000028091e7227 */ /* 0x000fc800078e00ff */
[----:B------:R-:W-:-:S04]  /*2b30*/  IMAD.HI.U32 R35, R9, R42, RZ ;  /* 0x0000002a09237227 */ /* 0x000fc800078e00ff */
[----:B------:R-:W-:Y:S02]  /*2b40*/  IMAD.MOV R37, RZ, RZ, -R30 ;  /* 0x000000ffff257224 */ /* 0x000fe400078e0a1e */
[----:B------:R-:W-:Y:S01]  /*2b50*/  @!P4 IMAD.IADD R34, R34, 0x1, -R5 ;  /* 0x000000012222c824 */ /* 0x000fe200078e0a05 */
[----:B------:R-:W-:Y:S01]  /*2b60*/  ISETP.GT.U32.AND P4, PT, R5, R36, PT ;  /* 0x000000240500720c */ /* 0x000fe20003f84070 */
[----:B------:R-:W-:-:S04]  /*2b70*/  IMAD.HI.U32 R30, R9, R44, RZ ;  /* 0x0000002c091e7227 */ /* 0x000fc800078e00ff */
[----:B------:R-:W-:Y:S02]  /*2b80*/  IMAD.MOV R38, RZ, RZ, -R35 ;  /* 0x000000ffff267224 */ /* 0x000fe400078e0a23 */
[C---:B------:R-:W-:Y:S02]  /*2b90*/  IMAD R35, R5.reuse, R37, R40 ;  /* 0x0000002505237224 */ /* 0x040fe400078e0228 */
[----:B------:R-:W-:Y:S02]  /*2ba0*/  IMAD.MOV R37, RZ, RZ, -R30 ;  /* 0x000000ffff257224 */ /* 0x000fe400078e0a1e */
[----:B------:R-:W-:Y:S02]  /*2bb0*/  IMAD.MOV.U32 R30, RZ, RZ, R32 ;  /* 0x000000ffff1e7224 */ /* 0x000fe400078e0020 */
[C---:B------:R-:W-:Y:S02]  /*2bc0*/  IMAD R38, R5.reuse, R38, R42 ;  /* 0x0000002605267224 */ /* 0x040fe400078e022a */
[----:B------:R-:W-:Y:S01]  /*2bd0*/  @!P0 IMAD.MOV R30, RZ, RZ, -R30 ;  /* 0x000000ffff1e8224 */ /* 0x000fe200078e0a1e */
[----:B------:R-:W-:Y:S01]  /*2be0*/  ISETP.GT.U32.AND P0, PT, R5, R35, PT ;  /* 0x000000230500720c */ /* 0x000fe20003f04070 */
[----:B------:R-:W-:-:S02]  /*2bf0*/  IMAD.MOV.U32 R32, RZ, RZ, R34 ;  /* 0x000000ffff207224 */ /* 0x000fc400078e0022 */
[--C-:B------:R-:W-:Y:S01]  /*2c00*/  @!P5 IMAD.IADD R33, R33, 0x1, -R5.reuse ;  /* 0x000000012121d824 */ /* 0x100fe200078e0a05 */
[----:B------:R-:W-:Y:S01]  /*2c10*/  ISETP.GE.AND P5, PT, R39, RZ, PT ;  /* 0x000000ff2700720c */ /* 0x000fe20003fa6270 */
[----:B------:R-:W-:Y:S01]  /*2c20*/  @!P6 IMAD.MOV R32, RZ, RZ, -R32 ;  /* 0x000000ffff20e224 */ /* 0x000fe200078e0a20 */
[C---:B------:R-:W-:Y:S01]  /*2c30*/  ISETP.GT.U32.AND P6, PT, R5.reuse, R38, PT ;  /* 0x000000260500720c */ /* 0x040fe20003fc4070 */
[----:B------:R-:W-:Y:S01]  /*2c40*/  @!P4 IMAD.IADD R36, R36, 0x1, -R5 ;  /* 0x000000012424c824 */ /* 0x000fe200078e0a05 */
[C---:B------:R-:W-:Y:S01]  /*2c50*/  ISETP.GT.U32.AND P4, PT, R5.reuse, R33, PT ;  /* 0x000000210500720c */ /* 0x040fe20003f84070 */
[----:B------:R-:W-:Y:S01]  /*2c60*/  @!P1 IMAD.MOV R29, RZ, RZ, -R29 ;  /* 0x000000ffff1d9224 */ /* 0x000fe200078e0a1d */
[----:B------:R-:W-:Y:S01]  /*2c70*/  IABS R39, R46 ;  /* 0x0000002e00277213 */ /* 0x000fe20000000000 */
[C---:B------:R-:W-:Y:S01]  /*2c80*/  IMAD R37, R5.reuse, R37, R44 ;  /* 0x0000002505257224 */ /* 0x040fe200078e022c */
[----:B------:R-:W-:Y:S01]  /*2c90*/  ISETP.GT.U32.AND P1, PT, R5, R36, PT ;  /* 0x000000240500720c */ /* 0x000fe20003f24070 */
[----:B------:R-:W-:Y:S01]  /*2ca0*/  @!P0 IMAD.IADD R35, R35, 0x1, -R5 ;  /* 0x0000000123238824 */ /* 0x000fe200078e0a05 */
[----:B------:R-:W-:Y:S01]  /*2cb0*/  ISETP.GE.AND P0, PT, R45, RZ, PT ;  /* 0x000000ff2d00720c */ /* 0x000fe20003f06270 */
[----:B------:R-:W-:Y:S01]  /*2cc0*/  @!P2 IMAD.MOV R31, RZ, RZ, -R31 ;  /* 0x000000ffff1fa224 */ /* 0x000fe200078e0a1f */
[----:B------:R-:W-:Y:S01]  /*2cd0*/  ISETP.GE.AND P2, PT, R41, RZ, PT ;  /* 0x000000ff2900720c */ /* 0x000fe20003f46270 */
[----:B------:R-:W-:Y:S01]  /*2ce0*/  IMAD.MOV.U32 R40, RZ, RZ, R39 ;  /* 0x000000ffff287224 */ /* 0x000fe200078e0027 */
[----:B------:R-:W-:Y:S01]  /*2cf0*/  LOP3.LUT R41, R6, 0x68, RZ, 0xfc, !PT ;  /* 0x0000006806297812 */ /* 0x000fe200078efcff */
[--C-:B------:R-:W-:Y:S01]  /*2d00*/  @!P6 IMAD.IADD R38, R38, 0x1, -R5.reuse ;  /* 0x000000012626e824 */ /* 0x100fe200078e0a05 */
[----:B------:R-:W-:Y:S01]  /*2d10*/  ISETP.GT.U32.AND P6, PT, R5, R35, PT ;  /* 0x000000230500720c */ /* 0x000fe20003fc4070 */
[----:B------:R-:W-:Y:S01]  /*2d20*/  @!P4 IMAD.IADD R33, R33, 0x1, -R5 ;  /* 0x000000012121c824 */ /* 0x000fe200078e0a05 */
[----:B------:R-:W-:Y:S01]  /*2d30*/  ISETP.GT.U32.AND P4, PT, R5, R37, PT ;  /* 0x000000250500720c */ /* 0x000fe20003f84070 */
[----:B------:R-:W-:Y:S01]  /*2d40*/  IMAD.HI.U32 R34, R9, R40, RZ ;  /* 0x0000002809227227 */ /* 0x000fe200078e00ff */
[----:B------:R-:W-:-:S02]  /*2d50*/  IABS R42, R41 ;  /* 0x00000029002a7213 */ /* 0x000fc40000000000 */
[----:B------:R-:W-:Y:S01]  /*2d60*/  LOP3.LUT R45, R6, 0x60, RZ, 0xfc, !PT ;  /* 0x00000060062d7812 */ /* 0x000fe200078efcff */
[----:B------:R-:W-:Y:S01]  /*2d70*/  @!P1 IMAD.IADD R36, R36, 0x1, -R5 ;  /* 0x0000000124249824 */ /* 0x000fe200078e0a05 */
[----:B------:R-:W-:Y:S01]  /*2d80*/  ISETP.GE.AND P1, PT, R43, RZ, PT ;  /* 0x000000ff2b00720c */ /* 0x000fe20003f26270 */
[----:B------:R-:W-:Y:S01]  /*2d90*/  IMAD.MOV R34, RZ, RZ, -R34 ;  /* 0x000000ffff227224 */ /* 0x000fe200078e0a22 */
[----:B------:R-:W-:Y:S01]  /*2da0*/  LOP3.LUT R43, R6, 0x64, RZ, 0xfc, !PT ;  /* 0x00000064062b7812 */ /* 0x000fe200078efcff */
[----:B------:R-:W-:-:S03]  /*2db0*/  IMAD.HI.U32 R39, R9, R42, RZ ;  /* 0x0000002a09277227 */ /* 0x000fc600078e00ff */
[----:B------:R-:W-:Y:S01]  /*2dc0*/  IABS R44, R43 ;  /* 0x0000002b002c7213 */ /* 0x000fe20000000000 */
[----:B------:R-:W-:Y:S01]  /*2dd0*/  @!P3 IMAD.MOV R33, RZ, RZ, -R33 ;  /* 0x000000ffff21b224 */ /* 0x000fe200078e0a21 */
[C---:B------:R-:W-:Y:S01]  /*2de0*/  ISETP.GT.U32.AND P3, PT, R5.reuse, R38, PT ;  /* 0x000000260500720c */ /* 0x040fe20003f64070 */
[----:B------:R-:W-:Y:S02]  /*2df0*/  IMAD R40, R5, R34, R40 ;  /* 0x0000002205287224 */ /* 0x000fe400078e0228 */
[--C-:B------:R-:W-:Y:S01]  /*2e00*/  @!P6 IMAD.IADD R35, R35, 0x1, -R5.reuse ;  /* 0x000000012323e824 */ /* 0x100fe200078e0a05 */
[----:B------:R-:W-:Y:S01]  /*2e10*/  ISETP.GE.AND P6, PT, R46, RZ, PT ;  /* 0x000000ff2e00720c */ /* 0x000fe20003fc6270 */
[----:B------:R-:W-:Y:S01]  /*2e20*/  @!P4 IMAD.IADD R37, R37, 0x1, -R5 ;  /* 0x000000012525c824 */ /* 0x000fe200078e0a05 */
[----:B------:R-:W-:Y:S01]  /*2e30*/  IABS R46, R45 ;  /* 0x0000002d002e7213 */ /* 0x000fe20000000000 */
[----:B------:R-:W-:Y:S02]  /*2e40*/  IMAD.MOV.U32 R34, RZ, RZ, R36 ;  /* 0x000000ffff227224 */ /* 0x000fe400078e0024 */
[----:B------:R-:W-:Y:S01]  /*2e50*/  IMAD.MOV R39, RZ, RZ, -R39 ;  /* 0x000000ffff277224 */ /* 0x000fe200078e0a27 */
[----:B------:R-:W-:Y:S01]  /*2e60*/  ISETP.GT.U32.AND P4, PT, R5, R37, PT ;  /* 0x000000250500720c */ /* 0x000fe20003f84070 */
[----:B------:R-:W-:-:S04]  /*2e70*/  IMAD.HI.U32 R36, R9, R44, RZ ;  /* 0x0000002c09247227 */ /* 0x000fc800078e00ff */
[----:B------:R-:W-:Y:S02]  /*2e80*/  IMAD R39, R5, R39, R42 ;  /* 0x0000002705277224 */ /* 0x000fe400078e022a */
[----:B------:R-:W-:Y:S02]  /*2e90*/  IMAD.MOV R42, RZ, RZ, -R36 ;  /* 0x000000ffff2a7224 */ /* 0x000fe400078e0a24 */
[----:B------:R-:W-:-:S04]  /*2ea0*/  IMAD.HI.U32 R36, R9, R46, RZ ;  /* 0x0000002e09247227 */ /* 0x000fc800078e00ff */
[----:B------:R-:W-:Y:S02]  /*2eb0*/  IMAD.MOV R36, RZ, RZ, -R36 ;  /* 0x000000ffff247224 */ /* 0x000fe400078e0a24 */
[----:B------:R-:W-:Y:S01]  /*2ec0*/  @!P3 IMAD.IADD R38, R38, 0x1, -R5 ;  /* 0x000000012626b824 */ /* 0x000fe200078e0a05 */
[----:B------:R-:W-:Y:S01]  /*2ed0*/  ISETP.GE.AND P3, PT, R41, RZ, PT ;  /* 0x000000ff2900720c */ /* 0x000fe20003f66270 */
[----:B------:R-:W-:Y:S01]  /*2ee0*/  @!P5 IMAD.MOV R34, RZ, RZ, -R34 ;  /* 0x000000ffff22d224 */ /* 0x000fe200078e0a22 */
[C---:B------:R-:W-:Y:S01]  /*2ef0*/  ISETP.GT.U32.AND P5, PT, R5.reuse, R40, PT ;  /* 0x000000280500720c */ /* 0x040fe20003fa4070 */
[C---:B------:R-:W-:Y:S02]  /*2f00*/  IMAD R41, R5.reuse, R36, R46 ;  /* 0x0000002405297224 */ /* 0x040fe400078e022e */
[----:B------:R-:W-:Y:S01]  /*2f10*/  IMAD R42, R5, R42, R44 ;  /* 0x0000002a052a7224 */ /* 0x000fe200078e022c */
[----:B------:R-:W-:Y:S01]  /*2f20*/  IABS R44, R47 ;  /* 0x0000002f002c7213 */ /* 0x000fe20000000000 */
[----:B------:R-:W-:-:S02]  /*2f30*/  IMAD.MOV.U32 R36, RZ, RZ, R38 ;  /* 0x000000ffff247224 */ /* 0x000fc400078e0026 */
[----:B------:R-:W-:Y:S01]  /*2f40*/  @!P4 IMAD.IADD R37, R37, 0x1, -R5 ;  /* 0x000000012525c824 */ /* 0x000fe200078e0a05 */
[C---:B------:R-:W-:Y:S01]  /*2f50*/  ISETP.GT.U32.AND P4, PT, R5.reuse, R39, PT ;  /* 0x000000270500720c */ /* 0x040fe20003f84070 */
[----:B------:R-:W-:Y:S01]  /*2f60*/  @!P1 IMAD.MOV R36, RZ, RZ, -R36 ;  /* 0x000000ffff249224 */ /* 0x000fe200078e0a24 */
[----:B------:R-:W-:Y:S01]  /*2f70*/  ISETP.GT.U32.AND P1, PT, R5, R42, PT ;  /* 0x0000002a0500720c */ /* 0x000fe20003f24070 */
[----:B------:R-:W-:Y:S02]  /*2f80*/  @!P2 IMAD.MOV R35, RZ, RZ, -R35 ;  /* 0x000000ffff23a224 */ /* 0x000fe400078e0a23 */
[----:B------:R-:W-:Y:S01]  /*2f90*/  @!P5 IMAD.IADD R40, R40, 0x1, -R5 ;  /* 0x000000012828d824 */ /* 0x000fe200078e0a05 */
[----:B------:R-:W-:Y:S01]  /*2fa0*/  ISETP.GE.AND P5, PT, R43, RZ, PT ;  /* 0x000000ff2b00720c */ /* 0x000fe20003fa6270 */
[----:B------:R-:W-:Y:S01]  /*2fb0*/  IMAD.HI.U32 R38, R9, R44, RZ ;  /* 0x0000002c09267227 */ /* 0x000fe200078e00ff */
[----:B------:R-:W-:Y:S02]  /*2fc0*/  IABS R43, R49 ;  /* 0x00000031002b7213 */ /* 0x000fe40000000000 */
[----:B------:R-:W-:Y:S01]  /*2fd0*/  ISETP.GT.U32.AND P2, PT, R5, R40, PT ;  /* 0x000000280500720c */ /* 0x000fe20003f44070 */
[----:B------:R-:W-:-:S02]  /*2fe0*/  IMAD.MOV R38, RZ, RZ, -R38 ;  /* 0x000000ffff267224 */ /* 0x000fc400078e0a26 */
[--C-:B------:R-:W-:Y:S02]  /*2ff0*/  @!P4 IMAD.IADD R39, R39, 0x1, -R5.reuse ;  /* 0x000000012727c824 */ /* 0x100fe400078e0a05 */
[----:B------:R-:W-:Y:S02]  /*3000*/  @!P1 IMAD.IADD R42, R42, 0x1, -R5 ;  /* 0x000000012a2a9824 */ /* 0x000fe400078e0a05 */
[----:B------:R-:W-:Y:S01]  /*3010*/  IMAD.MOV.U32 R46, RZ, RZ, R43 ;  /* 0x000000ffff2e7224 */ /* 0x000fe200078e002b */
[C---:B------:R-:W-:Y:S01]  /*3020*/  ISETP.GT.U32.AND P4, PT, R5.reuse, R39, PT ;  /* 0x000000270500720c */ /* 0x040fe20003f84070 */
[C---:B------:R-:W-:Y:S01]  /*3030*/  IMAD R44, R5.reuse, R38, R44 ;  /* 0x00000026052c7224 */ /* 0x040fe200078e022c */
[----:B------:R-:W-:Y:S01]  /*3040*/  ISETP.GT.U32.AND P1, PT, R5, R42, PT ;  /* 0x0000002a0500720c */ /* 0x000fe20003f24070 */
[----:B------:R-:W-:-:S04]  /*3050*/  IMAD.HI.U32 R43, R9, R46, RZ ;  /* 0x0000002e092b7227 */ /* 0x000fc800078e00ff */
[----:B------:R-:W-:Y:S02]  /*3060*/  IMAD.MOV R43, RZ, RZ, -R43 ;  /* 0x000000ffff2b7224 */ /* 0x000fe400078e0a2b */
[--C-:B------:R-:W-:Y:S01]  /*3070*/  @!P2 IMAD.IADD R40, R40, 0x1, -R5.reuse ;  /* 0x000000012828a824 */ /* 0x100fe200078e0a05 */
[----:B------:R-:W-:Y:S01]  /*3080*/  ISETP.GE.AND P2, PT, R45, RZ, PT ;  /* 0x000000ff2d00720c */ /* 0x000fe20003f46270 */
[----:B------:R-:W-:Y:S02]  /*3090*/  IMAD R43, R5, R43, R46 ;  /* 0x0000002b052b7224 */ /* 0x000fe400078e022e */
[--C-:B------:R-:W-:Y:S01]  /*30a0*/  @!P4 IMAD.IADD R39, R39, 0x1, -R5.reuse ;  /* 0x000000012727c824 */ /* 0x100fe200078e0a05 */
[----:B------:R-:W-:Y:S01]  /*30b0*/  ISETP.GE.AND P4, PT, R47, RZ, PT ;  /* 0x000000ff2f00720c */ /* 0x000fe20003f86270 */
[----:B------:R-:W-:Y:S01]  /*30c0*/  @!P1 IMAD.IADD R42, R42, 0x1, -R5 ;  /* 0x000000012a2a9824 */ /* 0x000fe200078e0a05 */
[C---:B------:R-:W-:Y:S01]  /*30d0*/  LOP3.LUT R47, R6.reuse, 0x50, RZ, 0xfc, !PT ;  /* 0x00000050062f7812 */ /* 0x040fe200078efcff */
[----:B------:R-:W-:Y:S01]  /*30e0*/  IMAD.MOV.U32 R38, RZ, RZ, R40 ;  /* 0x000000ffff267224 */ /* 0x000fe200078e0028 */
[----:B------:R-:W-:Y:S01]  /*30f0*/  ISETP.GT.U32.AND P1, PT, R5, R43, PT ;  /* 0x0000002b0500720c */ /* 0x000fe20003f24070 */
[----:B------:R-:W-:Y:S01]  /*3100*/  @!P3 IMAD.MOV R39, RZ, RZ, -R39 ;  /* 0x000000ffff27b224 */ /* 0x000fe200078e0a27 */
[----:B------:R-:W-:Y:S01]  /*3110*/  IABS R46, R47 ;  /* 0x0000002f002e7213 */ /* 0x000fe20000000000 */
[----:B------:R-:W-:Y:S01]  /*3120*/  @!P0 IMAD.MOV R37, RZ, RZ, -R37 ;  /* 0x000000ffff258224 */ /* 0x000fe200078e0a25 */
[----:B------:R-:W-:Y:S01]  /*3130*/  ISETP.GE.AND P3, PT, R49, RZ, PT ;  /* 0x000000ff3100720c */ /* 0x000fe20003f66270 */
[----:B------:R-:W-:Y:S01]  /*3140*/  @!P6 IMAD.MOV R38, RZ, RZ, -R38 ;  /* 0x000000ffff26e224 */ /* 0x000fe200078e0a26 */
[----:B------:R-:W-:Y:S01]  /*3150*/  LOP3.LUT R49, R6, 0x48, RZ, 0xfc, !PT ;  /* 0x0000004806317812 */ /* 0x000fe200078efcff */
[----:B------:R-:W-:Y:S01]  /*3160*/  IMAD.HI.U32 R40, R9, R46, RZ ;  /* 0x0000002e09287227 */ /* 0x000fe200078e00ff */
[----:B------:R-:W-:-:S02]  /*3170*/  ISETP.GT.U32.AND P0, PT, R5, R41, PT ;  /* 0x000000290500720c */ /* 0x000fc40003f04070 */
[----:B------:R-:W-:Y:S01]  /*3180*/  ISETP.GT.U32.AND P6, PT, R5, R44, PT ;  /* 0x0000002c0500720c */ /* 0x000fe20003fc4070 */
[----:B------:R-:W-:Y:S01]  /*3190*/  IMAD.MOV R40, RZ, RZ, -R40 ;  /* 0x000000ffff287224 */ /* 0x000fe200078e0a28 */
[----:B------:R-:W-:Y:S01]  /*31a0*/  IABS R50, R49 ;  /* 0x0000003100327213 */ /* 0x000fe20000000000 */
[----:B------:R-:W-:Y:S02]  /*31b0*/  @!P1 IMAD.IADD R43, R43, 0x1, -R5 ;  /* 0x000000012b2b9824 */ /* 0x000fe400078e0a05 */
[C---:B------:R-:W-:Y:S02]  /*31c0*/  IMAD R46, R5.reuse, R40, R46 ;  /* 0x00000028052e7224 */ /* 0x040fe400078e022e */
[----:B------:R-:W-:Y:S01]  /*31d0*/  IMAD.MOV.U32 R40, RZ, RZ, R42 ;  /* 0x000000ffff287224 */ /* 0x000fe200078e002a */
[----:B------:R-:W-:Y:S01]  /*31e0*/  ISETP.GT.U32.AND P1, PT, R5, R43, PT ;  /* 0x0000002b0500720c */ /* 0x000fe20003f24070 */
[----:B------:R-:W-:-:S04]  /*31f0*/  IMAD.HI.U32 R42, R9, R50, RZ ;  /* 0x00000032092a7227 */ /* 0x000fc800078e00ff */
[----:B------:R-:W-:Y:S02]  /*3200*/  IMAD.MOV R42, RZ, RZ, -R42 ;  /* 0x000000ffff2a7224 */ /* 0x000fe400078e0a2a */
[--C-:B------:R-:W-:Y:S02]  /*3210*/  @!P0 IMAD.IADD R41, R41, 0x1, -R5.reuse ;  /* 0x0000000129298824 */ /* 0x100fe400078e0a05 */
[----:B------:R-:W-:Y:S02]  /*3220*/  @!P6 IMAD.IADD R44, R44, 0x1, -R5 ;  /* 0x000000012c2ce824 */ /* 0x000fe400078e0a05 */
[C---:B------:R-:W-:Y:S01]  /*3230*/  IMAD R50, R5.reuse, R42, R50 ;  /* 0x0000002a05327224 */ /* 0x040fe200078e0232 */
[C---:B------:R-:W-:Y:S01]  /*3240*/  ISETP.GT.U32.AND P0, PT, R5.reuse, R41, PT ;  /* 0x000000290500720c */ /* 0x040fe20003f04070 */
[----:B------:R-:W-:Y:S01]  /*3250*/  @!P5 IMAD.MOV R40, RZ, RZ, -R40 ;  /* 0x000000ffff28d224 */ /* 0x000fe200078e0a28 */
[----:B------:R-:W-:Y:S01]  /*3260*/  ISETP.GT.U32.AND P6, PT, R5, R44, PT ;  /* 0x0000002c0500720c */ /* 0x000fe20003fc4070 */
[----:B------:R-:W-:Y:S01]  /*3270*/  IMAD.HI.U32 R45, R9, R48, RZ ;  /* 0x00000030092d7227 */ /* 0x000fe200078e00ff */
[----:B------:R-:W-:-:S03]  /*3280*/  ISETP.GT.U32.AND P5, PT, R5, R46, PT ;  /* 0x0000002e0500720c */ /* 0x000fc60003fa4070 */
[----:B------:R-:W-:Y:S01]  /*3290*/  @!P1 IMAD.IADD R43, R43, 0x1, -R5 ;  /* 0x000000012b2b9824 */ /* 0x000fe200078e0a05 */
[----:B------:R-:W-:Y:S01]  /*32a0*/  ISETP.GT.U32.AND P1, PT, R5, R50, PT ;  /* 0x000000320500720c */ /* 0x000fe20003f24070 */
[----:B------:R-:W-:Y:S02]  /*32b0*/  IMAD.MOV R45, RZ, RZ, -R45 ;  /* 0x000000ffff2d7224 */ /* 0x000fe400078e0a2d */
[----:B------:R-:W-:-:S04]  /*32c0*/  IMAD.HI.U32 R42, R9, R52, RZ ;  /* 0x00000034092a7227 */ /* 0x000fc800078e00ff */
[----:B------:R-:W-:Y:S02]  /*32d0*/  IMAD R48, R5, R45, R48 ;  /* 0x0000002d05307224 */ /* 0x000fe400078e0230 */
[--C-:B------:R-:W-:Y:S01]  /*32e0*/  @!P0 IMAD.IADD R41, R41, 0x1, -R5.reuse ;  /* 0x0000000129298824 */ /* 0x100fe200078e0a05 */
[----:B------:R-:W-:Y:S01]  /*32f0*/  ISETP.GE.AND P0, PT, R47, RZ, PT ;  /* 0x000000ff2f00720c */ /* 0x000fe20003f06270 */
[--C-:B------:R-:W-:Y:S01]  /*3300*/  @!P6 IMAD.IADD R44, R44, 0x1, -R5.reuse ;  /* 0x000000012c2ce824 */ /* 0x100fe200078e0a05 */
[----:B------:R-:W-:Y:S01]  /*3310*/  ISETP.GT.U32.AND P6, PT, R5, R48, PT ;  /* 0x000000300500720c */ /* 0x000fe20003fc4070 */
[--C-:B------:R-:W-:Y:S02]  /*3320*/  @!P5 IMAD.IADD R46, R46, 0x1, -R5.reuse ;  /* 0x000000012e2ed824 */ /* 0x100fe400078e0a05 */
[----:B------:R-:W-:Y:S02]  /*3330*/  @!P1 IMAD.IADD R50, R50, 0x1, -R5 ;  /* 0x0000000132329824 */ /* 0x000fe400078e0a05 */
[----:B------:R-:W-:Y:S01]  /*3340*/  @!P2 IMAD.MOV R41, RZ, RZ, -R41 ;  /* 0x000000ffff29a224 */ /* 0x000fe200078e0a29 */
[----:B------:R-:W-:Y:S01]  /*3350*/  ISETP.GE.AND P2, PT, R51, RZ, PT ;  /* 0x000000ff3300720c */ /* 0x000fe20003f46270 */
[----:B------:R-:W-:Y:S01]  /*3360*/  IMAD.MOV R42, RZ, RZ, -R42 ;  /* 0x000000ffff2a7224 */ /* 0x000fe200078e0a2a */
[----:B------:R-:W-:Y:S01]  /*3370*/  ISETP.GT.U32.AND P5, PT, R5, R46, PT ;  /* 0x0000002e0500720c */ /* 0x000fe20003fa4070 */
[----:B------:R-:W-:Y:S01]  /*3380*/  IMAD.HI.U32 R45, R9, R56, RZ ;  /* 0x00000038092d7227 */ /* 0x000fe200078e00ff */
[----:B------:R-:W-:-:S02]  /*3390*/  LOP3.LUT R51, R6, 0x40, RZ, 0xfc, !PT ;  /* 0x0000004006337812 */ /* 0x000fc400078efcff */
[C---:B------:R-:W-:Y:S01]  /*33a0*/  ISETP.GT.U32.AND P1, PT, R5.reuse, R50, PT ;  /* 0x000000320500720c */ /* 0x040fe20003f24070 */
[----:B------:R-:W-:Y:S01]  /*33b0*/  IMAD R52, R5, R42, R52 ;  /* 0x0000002a05347224 */ /* 0x000fe200078e0234 */
[----:B------:R-:W-:Y:S01]  /*33c0*/  IABS R54, R51 ;  /* 0x0000003300367213 */ /* 0x000fe20000000000 */
[----:B------:R-:W-:Y:S01]  /*33d0*/  @!P6 IMAD.IADD R48, R48, 0x1, -R5 ;  /* 0x000000013030e824 */ /* 0x000fe200078e0a05 */
[----:B------:R-:W-:Y:S01]  /*33e0*/  ISETP.GE.AND P6, PT, R49, RZ, PT ;  /* 0x000000ff3100720c */ /* 0x000fe20003fc6270 */
[----:B------:R-:W-:Y:S02]  /*33f0*/  IMAD.MOV.U32 R42, RZ, RZ, R44 ;  /* 0x000000ffff2a7224 */ /* 0x000fe400078e002c */
[----:B------:R-:W-:-:S04]  /*3400*/  IMAD.HI.U32 R44, R9, R54, RZ ;  /* 0x00000036092c7227 */ /* 0x000fc800078e00ff */
[----:B------:R-:W-:Y:S01]  /*3410*/  @!P5 IMAD.IADD R46, R46, 0x1, -R5 ;  /* 0x000000012e2ed824 */ /* 0x000fe200078e0a05 */
[C---:B------:R-:W-:Y:S01]  /*3420*/  ISETP.GT.U32.AND P5, PT, R5.reuse, R52, PT ;  /* 0x000000340500720c */ /* 0x040fe20003fa4070 */
[----:B------:R-:W-:Y:S02]  /*3430*/  IMAD.MOV R47, RZ, RZ, -R44 ;  /* 0x000000ffff2f7224 */ /* 0x000fe400078e0a2c */
[----:B------:R-:W-:Y:S02]  /*3440*/  IMAD.MOV R45, RZ, RZ, -R45 ;  /* 0x000000ffff2d7224 */ /* 0x000fe400078e0a2d */
[--C-:B------:R-:W-:Y:S02]  /*3450*/  @!P1 IMAD.IADD R50, R50, 0x1, -R5.reuse ;  /* 0x0000000132329824 */ /* 0x100fe400078e0a05 */
[----:B------:R-:W-:Y:S02]  /*3460*/  IMAD.MOV.U32 R44, RZ, RZ, R46 ;  /* 0x000000ffff2c7224 */ /* 0x000fe400078e002e */
[C---:B------:R-:W-:Y:S01]  /*3470*/  IMAD R46, R5.reuse, R47, R54 ;  /* 0x0000002f052e7224 */ /* 0x040fe200078e0236 */
[C---:B------:R-:W-:Y:S01]  /*3480*/  LOP3.LUT R47, R6.reuse, 0x30, RZ, 0xfc, !PT ;  /* 0x00000030062f7812 */ /* 0x040fe200078efcff */
[C---:B------:R-:W-:Y:S01]  /*3490*/  IMAD R54, R5.reuse, R45, R56 ;  /* 0x0000002d05367224 */ /* 0x040fe200078e0238 */
[----:B------:R-:W-:Y:S01]  /*34a0*/  LOP3.LUT R45, R6, 0x34, RZ, 0xfc, !PT ;  /* 0x00000034062d7812 */ /* 0x000fe200078efcff */
[----:B------:R-:W-:Y:S01]  /*34b0*/  IMAD.MOV.U32 R60, RZ, RZ, R50 ;  /* 0x000000ffff3c7224 */ /* 0x000fe200078e0032 */
[C---:B------:R-:W-:Y:S01]  /*34c0*/  ISETP.GT.U32.AND P1, PT, R5.reuse, R46, PT ;  /* 0x0000002e0500720c */ /* 0x040fe20003f24070 */
[----:B------:R-:W-:Y:S01]  /*34d0*/  @!P4 IMAD.MOV R42, RZ, RZ, -R42 ;  /* 0x000000ffff2ac224 */ /* 0x000fe200078e0a2a */
[C---:B------:R-:W-:Y:S01]  /*34e0*/  ISETP.GT.U32.AND P4, PT, R5.reuse, R48, PT ;  /* 0x000000300500720c */ /* 0x040fe20003f84070 */
[----:B------:R-:W-:Y:S01]  /*34f0*/  @!P6 IMAD.MOV R60, RZ, RZ, -R60 ;  /* 0x000000ffff3ce224 */ /* 0x000fe200078e0a3c */
[----:B------:R-:W-:Y:S01]  /*3500*/  ISETP.GT.U32.AND P6, PT, R5, R54, PT ;  /* 0x000000360500720c */ /* 0x000fe20003fc4070 */
[----:B------:R-:W-:Y:S01]  /*3510*/  @!P0 IMAD.MOV R44, RZ, RZ, -R44 ;  /* 0x000000ffff2c8224 */ /* 0x000fe200078e0a2c */
[----:B------:R-:W-:Y:S01]  /*3520*/  ISETP.GE.AND P0, PT, R51, RZ, PT ;  /* 0x000000ff3300720c */ /* 0x000fe20003f06270 */
[----:B------:R-:W-:Y:S01]  /*3530*/  @!P5 IMAD.IADD R52, R52, 0x1, -R5 ;  /* 0x000000013434d824 */ /* 0x000fe200078e0a05 */
[----:B------:R-:W-:Y:S01]  /*3540*/  LOP3.LUT R51, R6, 0x2c, RZ, 0xfc, !PT ;  /* 0x0000002c06337812 */ /* 0x000fe200078efcff */
[----:B------:R-:W-:Y:S01]  /*3550*/  @!P3 IMAD.MOV R43, RZ, RZ, -R43 ;  /* 0x000000ffff2bb224 */ /* 0x000fe200078e0a2b */
[----:B------:R-:W-:-:S02]  /*3560*/  ISETP.GE.AND P3, PT, R53, RZ, PT ;  /* 0x000000ff3500720c */ /* 0x000fc40003f66270 */
[----:B------:R-:W-:Y:S01]  /*3570*/  IABS R56, R51 ;  /* 0x0000003300387213 */ /* 0x000fe20000000000 */
[--C-:B------:R-:W-:Y:S01]  /*3580*/  @!P1 IMAD.IADD R46, R46, 0x1, -R5.reuse ;  /* 0x000000012e2e9824 */ /* 0x100fe200078e0a05 */
[----:B------:R-:W-:Y:S01]  /*3590*/  ISETP.GT.U32.AND P5, PT, R5, R52, PT ;  /* 0x000000340500720c */ /* 0x000fe20003fa4070 */
[--C-:B------:R-:W-:Y:S01]  /*35a0*/  @!P4 IMAD.IADD R48, R48, 0x1, -R5.reuse ;  /* 0x000000013030c824 */ /* 0x100fe200078e0a05 */
[----:B------:R-:W-:Y:S01]  /*35b0*/  ISETP.GE.AND P4, PT, R55, RZ, PT ;  /* 0x000000ff3700720c */ /* 0x000fe20003f86270 */
[----:B------:R-:W-:Y:S01]  /*35c0*/  @!P6 IMAD.IADD R54, R54, 0x1, -R5 ;  /* 0x000000013636e824 */ /* 0x000fe200078e0a05 */
[C---:B------:R-:W-:Y:S01]  /*35d0*/  ISETP.GT.U32.AND P1, PT, R5.reuse, R46, PT ;  /* 0x0000002e0500720c */ /* 0x040fe20003f24070 */
[----:B------:R-:W-:Y:S01]  /*35e0*/  IMAD.MOV.U32 R58, RZ, RZ, R48 ;  /* 0x000000ffff3a7224 */ /* 0x000fe200078e0030 */
[----:B------:R-:W-:Y:S02]  /*35f0*/  IABS R48, R45 ;  /* 0x0000002d00307213 */ /* 0x000fe40000000000 */
[----:B------:R-:W-:Y:S01]  /*3600*/  ISETP.GT.U32.AND P6, PT, R5, R54, PT ;  /* 0x000000360500720c */ /* 0x000fe20003fc4070 */
[----:B------:R-:W-:Y:S01]  /*3610*/  @!P2 IMAD.MOV R58, RZ, RZ, -R58 ;  /* 0x000000ffff3aa224 */ /* 0x000fe200078e0a3a */
[----:B------:R-:W-:Y:S01]  /*3620*/  ISETP.GE.AND P2, PT, R45, RZ, PT ;  /* 0x000000ff2d00720c */ /* 0x000fe20003f46270 */
[----:B------:R-:W-:Y:S01]  /*3630*/  IMAD.HI.U32 R45, R9, R48, RZ ;  /* 0x00000030092d7227 */ /* 0x000fe200078e00ff */
[----:B------:R-:W-:-:S02]  /*3640*/  LOP3.LUT R53, R6, 0x28, RZ, 0xfc, !PT ;  /* 0x0000002806357812 */ /* 0x000fc400078efcff */
[----:B------:R-:W-:Y:S01]  /*3650*/  IABS R50, R47 ;  /* 0x0000002f00327213 */ /* 0x000fe20000000000 */
[----:B------:R-:W-:Y:S01]  /*3660*/  IMAD.MOV R49, RZ, RZ, -R45 ;  /* 0x000000ffff317224 */ /* 0x000fe200078e0a2d */
[----:B------:R-:W-:Y:S01]  /*3670*/  IABS R66, R53 ;  /* 0x0000003500427213 */ /* 0x000fe20000000000 */
[----:B------:R-:W-:-:S04]  /*3680*/  IMAD.HI.U32 R45, R9, R56, RZ ;  /* 0x00000038092d7227 */ /* 0x000fc800078e00ff */
[----:B------:R-:W-:Y:S01]  /*3690*/  @!P1 IMAD.IADD R46, R46, 0x1, -R5 ;  /* 0x000000012e2e9824 */ /* 0x000fe200078e0a05 */
[----:B------:R-:W-:Y:S01]  /*36a0*/  ISETP.GE.AND P1, PT, R51, RZ, PT ;  /* 0x000000ff3300720c */ /* 0x000fe20003f26270 */
[----:B------:R-:W-:Y:S02]  /*36b0*/  IMAD.MOV R45, RZ, RZ, -R45 ;  /* 0x000000ffff2d7224 */ /* 0x000fe400078e0a2d */
[--C-:B------:R-:W-:Y:S01]  /*36c0*/  @!P6 IMAD.IADD R54, R54, 0x1, -R5.reuse ;  /* 0x000000013636e824 */ /* 0x100fe200078e0a05 */
[----:B------:R-:W-:Y:S01]  /*36d0*/  ISETP.GE.AND P6, PT, R53, RZ, PT ;  /* 0x000000ff3500720c */ /* 0x000fe20003fc6270 */
[----:B------:R-:W-:Y:S01]  /*36e0*/  IMAD.MOV.U32 R64, RZ, RZ, R46 ;  /* 0x000000ffff407224 */ /* 0x000fe200078e002e */
[C---:B------:R-:W-:Y:S01]  /*36f0*/  LOP3.LUT R53, R6.reuse, 0x24, RZ, 0xfc, !PT ;  /* 0x0000002406357812 */ /* 0x040fe200078efcff */
[----:B------:R-:W-:Y:S01]  /*3700*/  IMAD R46, R5, R45, R56 ;  /* 0x0000002d052e7224 */ /* 0x000fe200078e0238 */
[----:B------:R-:W-:Y:S01]  /*3710*/  LOP3.LUT R56, R6, 0x18, RZ, 0xfc, !PT ;  /* 0x0000001806387812 */ /* 0x000fe200078efcff */
[----:B------:R-:W-:Y:S01]  /*3720*/  IMAD.MOV.U32 R68, RZ, RZ, R54 ;  /* 0x000000ffff447224 */ /* 0x000fe200078e0036 */
[----:B------:R-:W-:Y:S01]  /*3730*/  IABS R78, R53 ;  /* 0x00000035004e7213 */ /* 0x000fe20000000000 */
[----:B------:R-:W-:Y:S01]  /*3740*/  @!P5 IMAD.IADD R52, R52, 0x1, -R5 ;  /* 0x000000013434d824 */ /* 0x000fe200078e0a05 */
[----:B------:R-:W-:Y:S01]  /*3750*/  ISETP.GE.AND P5, PT, R47, RZ, PT ;  /* 0x000000ff2f00720c */ /* 0x000fe20003fa6270 */
[----:B------:R-:W-:Y:S01]  /*3760*/  @!P4 IMAD.MOV R68, RZ, RZ, -R68 ;  /* 0x000000ffff44c224 */ /* 0x000fe200078e0a44 */
[C---:B------:R-:W-:Y:S01]  /*3770*/  ISETP.GT.U32.AND P4, PT, R5.reuse, R46, PT ;  /* 0x0000002e0500720c */ /* 0x040fe20003f84070 */
[----:B------:R-:W-:Y:S01]  /*3780*/  IMAD R48, R5, R49, R48 ;  /* 0x0000003105307224 */ /* 0x000fe200078e0230 */
[----:B------:R-:W-:Y:S01]  /*3790*/  IABS R84, R56 ;  /* 0x0000003800547213 */ /* 0x000fe20000000000 */
[----:B------:R-:W-:Y:S01]  /*37a0*/  IMAD.MOV.U32 R62, RZ, RZ, R52 ;  /* 0x000000ffff3e7224 */ /* 0x000fe200078e0034 */
[----:B------:R-:W-:Y:S01]  /*37b0*/  LOP3.LUT R54, R6, 0x20, RZ, 0xfc, !PT ;  /* 0x0000002006367812 */ /* 0x000fe200078efcff */
[----:B------:R-:W-:-:S03]  /*37c0*/  IMAD.HI.U32 R45, R9, R78, RZ ;  /* 0x0000004e092d7227 */ /* 0x000fc600078e00ff */
[----:B------:R-:W-:Y:S01]  /*37d0*/  IABS R80, R54 ;  /* 0x0000003600507213 */ /* 0x000fe20000000000 */
[----:B------:R-:W-:Y:S01]  /*37e0*/  @!P3 IMAD.MOV R62, RZ, RZ, -R62 ;  /* 0x000000ffff3eb224 */ /* 0x000fe200078e0a3e */
[----:B------:R-:W-:Y:S01]  /*37f0*/  ISETP.GT.U32.AND P3, PT, R5, R48, PT ;  /* 0x000000300500720c */ /* 0x000fe20003f64070 */
[----:B------:R-:W-:-:S04]  /*3800*/  IMAD.HI.U32 R47, R9, R50, RZ ;  /* 0x00000032092f7227 */ /* 0x000fc800078e00ff */
[----:B------:R-:W-:Y:S02]  /*3810*/  @!P4 IMAD.IADD R46, R46, 0x1, -R5 ;  /* 0x000000012e2ec824 */ /* 0x000fe400078e0a05 */
[----:B------:R-:W-:Y:S02]  /*3820*/  IMAD.MOV R51, RZ, RZ, -R45 ;  /* 0x000000ffff337224 */ /* 0x000fe400078e0a2d */
[----:B------:R-:W-:Y:S01]  /*3830*/  IMAD.MOV R47, RZ, RZ, -R47 ;  /* 0x000000ffff2f7224 */ /* 0x000fe200078e0a2f */
[C---:B------:R-:W-:Y:S01]  /*3840*/  ISETP.GT.U32.AND P4, PT, R5.reuse, R46, PT ;  /* 0x0000002e0500720c */ /* 0x040fe20003f84070 */
[C---:B------:R-:W-:Y:S01]  /*3850*/  IMAD R78, R5.reuse, R51, R78 ;  /* 0x00000033054e7224 */ /* 0x040fe200078e024e */
[----:B------:R-:W-:Y:S01]  /*3860*/  LEA.HI R51, R154, R4, RZ, 0x1b ;  /* 0x000000049a337211 */ /* 0x000fe200078fd8ff */
[----:B------:R-:W-:Y:S02]  /*3870*/  @!P3 IMAD.IADD R48, R48, 0x1, -R5 ;  /* 0x000000013030b824 */ /* 0x000fe400078e0a05 */
[----:B------:R-:W-:-:S02]  /*3880*/  IMAD R50, R5, R47, R50 ;  /* 0x0000002f05327224 */ /* 0x000fc400078e0232 */
[----:B------:R-:W-:Y:S01]  /*3890*/  IMAD.HI.U32 R47, R9, R66, RZ ;  /* 0x00000042092f7227 */ /* 0x000fe200078e00ff */
[----:B------:R-:W-:-:S03]  /*38a0*/  ISETP.GT.U32.AND P3, PT, R5, R48, PT ;  /* 0x000000300500720c */ /* 0x000fc60003f64070 */
[----:B------:R-:W-:Y:S02]  /*38b0*/  IMAD.MOV R47, RZ, RZ, -R47 ;  /* 0x000000ffff2f7224 */ /* 0x000fe400078e0a2f */
[----:B------:R-:W-:Y:S01]  /*38c0*/  @!P4 IMAD.IADD R46, R46, 0x1, -R5 ;  /* 0x000000012e2ec824 */ /* 0x000fe200078e0a05 */
[C---:B------:R-:W-:Y:S01]  /*38d0*/  ISETP.GT.U32.AND P4, PT, R5.reuse, R78, PT ;  /* 0x0000004e0500720c */ /* 0x040fe20003f84070 */
[----:B------:R-:W-:Y:S01]  /*38e0*/  IMAD R52, R5, R47, R66 ;  /* 0x0000002f05347224 */ /* 0x000fe200078e0242 */
[----:B------:R-:W-:Y:S01]  /*38f0*/  LOP3.LUT R66, R6, 0xc, RZ, 0xfc, !PT ;  /* 0x0000000c06427812 */ /* 0x000fe200078efcff */
[----:B------:R-:W-:-:S03]  /*3900*/  IMAD.HI.U32 R45, R9, R84, RZ ;  /* 0x00000054092d7227 */ /* 0x000fc600078e00ff */
[----:B------:R-:W-:Y:S01]  /*3910*/  IABS R90, R66 ;  /* 0x00000042005a7213 */ /* 0x000fe20000000000 */
[----:B------:R-:W-:Y:S01]  /*3920*/  @!P3 IMAD.IADD R48, R48, 0x1, -R5 ;  /* 0x000000013030b824 */ /* 0x000fe200078e0a05 */
[C---:B------:R-:W-:Y:S01]  /*3930*/  ISETP.GT.U32.AND P3, PT, R5.reuse, R52, PT ;  /* 0x000000340500720c */ /* 0x040fe20003f64070 */
[----:B------:R-:W-:Y:S02]  /*3940*/  IMAD.MOV R45, RZ, RZ, -R45 ;  /* 0x000000ffff2d7224 */ /* 0x000fe400078e0a2d */
[----:B------:R-:W-:Y:S02]  /*3950*/  IMAD.MOV.U32 R70, RZ, RZ, R48 ;  /* 0x000000ffff467224 */ /* 0x000fe400078e0030 */
[----:B------:R-:W-:Y:S02]  /*3960*/  @!P4 IMAD.IADD R78, R78, 0x1, -R5 ;  /* 0x000000014e4ec824 */ /* 0x000fe400078e0a05 */
[C---:B------:R-:W-:Y:S02]  /*3970*/  IMAD R84, R5.reuse, R45, R84 ;  /* 0x0000002d05547224 */ /* 0x040fe400078e0254 */
[----:B------:R-:W-:Y:S01]  /*3980*/  @!P2 IMAD.MOV R70, RZ, RZ, -R70 ;  /* 0x000000ffff46a224 */ /* 0x000fe200078e0a46 */
[----:B------:R-:W-:Y:S01]  /*3990*/  ISETP.GT.U32.AND P4, PT, R5, R78, PT ;  /* 0x0000004e0500720c */ /* 0x000fe20003f84070 */
[----:B------:R-:W-:-:S04]  /*39a0*/  IMAD.HI.U32 R47, R9, R80, RZ ;  /* 0x00000050092f7227 */ /* 0x000fc800078e00ff */
[----:B------:R-:W-:Y:S01]  /*39b0*/  @!P3 IMAD.IADD R52, R52, 0x1, -R5 ;  /* 0x000000013434b824 */ /* 0x000fe200078e0a05 */
[----:B------:R-:W-:Y:S01]  /*39c0*/  ISETP.GE.AND P3, PT, R54, RZ, PT ;  /* 0x000000ff3600720c */ /* 0x000fe20003f66270 */
[----:B------:R-:W-:Y:S02]  /*39d0*/  IMAD.MOV R47, RZ, RZ, -R47 ;  /* 0x000000ffff2f7224 */ /* 0x000fe400078e0a2f */
[----:B------:R-:W-:Y:S01]  /*39e0*/  IMAD.HI.U32 R45, R9, R88, RZ ;  /* 0x00000058092d7227 */ /* 0x000fe200078e00ff */
[----:B------:R-:W-:-:S03]  /*39f0*/  ISETP.GT.U32.AND P2, PT, R5, R52, PT ;  /* 0x000000340500720c */ /* 0x000fc60003f44070 */
[----:B------:R-:W-:Y:S01]  /*3a00*/  @!P4 IMAD.IADD R78, R78, 0x1, -R5 ;  /* 0x000000014e4ec824 */ /* 0x000fe200078e0a05 */
[C---:B------:R-:W-:Y:S01]  /*3a10*/  ISETP.GT.U32.AND P4, PT, R5.reuse, R84, PT ;  /* 0x000000540500720c */ /* 0x040fe20003f84070 */
[C---:B------:R-:W-:Y:S02]  /*3a20*/  IMAD R80, R5.reuse, R47, R80 ;  /* 0x0000002f05507224 */ /* 0x040fe400078e0250 */
[----:B------:R-:W-:Y:S02]  /*3a30*/  IMAD.MOV R45, RZ, RZ, -R45 ;  /* 0x000000ffff2d7224 */ /* 0x000fe400078e0a2d */
[----:B------:R-:W-:Y:S01]  /*3a40*/  @!P0 IMAD.MOV R64, RZ, RZ, -R64 ;  /* 0x000000ffff408224 */ /* 0x000fe200078e0a40 */
[C---:B------:R-:W-:Y:S01]  /*3a50*/  ISETP.GT.U32.AND P0, PT, R5.reuse, R50, PT ;  /* 0x000000320500720c */ /* 0x040fe20003f04070 */
[C---:B------:R-:W-:Y:S02]  /*3a60*/  IMAD R88, R5.reuse, R45, R88 ;  /* 0x0000002d05587224 */ /* 0x040fe400078e0258 */
[----:B------:R-:W-:Y:S01]  /*3a70*/  @!P2 IMAD.IADD R52, R52, 0x1, -R5 ;  /* 0x000000013434a824 */ /* 0x000fe200078e0a05 */
[----:B------:R-:W-:Y:S01]  /*3a80*/  ISETP.GT.U32.AND P2, PT, R5, R80, PT ;  /* 0x000000500500720c */ /* 0x000fe20003f44070 */
[----:B------:R-:W-:-:S04]  /*3a90*/  IMAD.HI.U32 R49, R9, R86, RZ ;  /* 0x0000005609317227 */ /* 0x000fc800078e00ff */
[----:B------:R-:W-:Y:S01]  /*3aa0*/  @!P4 IMAD.IADD R84, R84, 0x1, -R5 ;  /* 0x000000015454c824 */ /* 0x000fe200078e0a05 */
[----:B------:R-:W-:Y:S01]  /*3ab0*/  ISETP.GT.U32.AND P4, PT, R5, R88, PT ;  /* 0x000000580500720c */ /* 0x000fe20003f84070 */
[----:B------:R-:W-:-:S04]  /*3ac0*/  IMAD.HI.U32 R47, R9, R90, RZ ;  /* 0x0000005a092f7227 */ /* 0x000fc800078e00ff */
[----:B------:R-:W-:Y:S02]  /*3ad0*/  IMAD.MOV R49, RZ, RZ, -R49 ;  /* 0x000000ffff317224 */ /* 0x000fe400078e0a31 */
[----:B------:R-:W-:Y:S02]  /*3ae0*/  @!P2 IMAD.IADD R80, R80, 0x1, -R5 ;  /* 0x000000015050a824 */ /* 0x000fe400078e0a05 */
[----:B------:R-:W-:Y:S02]  /*3af0*/  VIADD R55, R51, 0xfc ;  /* 0x000000fc33377836 */ /* 0x000fe40000000000 */
[----:B------:R-:W-:Y:S02]  /*3b00*/  IMAD.MOV R47, RZ, RZ, -R47 ;  /* 0x000000ffff2f7224 */ /* 0x000fe400078e0a2f */
[----:B------:R-:W-:-:S04]  /*3b10*/  IMAD.HI.U32 R48, R9, R92, RZ ;  /* 0x0000005c09307227 */ /* 0x000fc800078e00ff */
[C---:B------:R-:W-:Y:S02]  /*3b20*/  IMAD R86, R5.reuse, R49, R86 ;  /* 0x0000003105567224 */ /* 0x040fe400078e0256 */
[--C-:B------:R-:W-:Y:S01]  /*3b30*/  @!P4 IMAD.IADD R88, R88, 0x1, -R5.reuse ;  /* 0x000000015858c824 */ /* 0x100fe200078e0a05 */
[C---:B------:R-:W-:Y:S01]  /*3b40*/  ISETP.GT.U32.AND P4, PT, R5.reuse, R80, PT ;  /* 0x000000500500720c */ /* 0x040fe20003f84070 */
[C---:B------:R-:W-:Y:S01]  /*3b50*/  IMAD R90, R5.reuse, R47, R90 ;  /* 0x0000002f055a7224 */ /* 0x040fe200078e025a */
[----:B------:R-:W-:Y:S01]  /*3b60*/  IABS R47, R55 ;  /* 0x00000037002f7213 */ /* 0x000fe20000000000 */
[----:B------:R-:W-:Y:S01]  /*3b70*/  IMAD.MOV R48, RZ, RZ, -R48 ;  /* 0x000000ffff307224 */ /* 0x000fe200078e0a30 */
[C---:B------:R-:W-:Y:S01]  /*3b80*/  ISETP.GT.U32.AND P2, PT, R5.reuse, R86, PT ;  /* 0x000000560500720c */ /* 0x040fe20003f44070 */
[----:B------:R-:W-:Y:S02]  /*3b90*/  @!P0 IMAD.IADD R50, R50, 0x1, -R5 ;  /* 0x0000000132328824 */ /* 0x000fe400078e0a05 */
[----:B------:R-:W-:-:S02]  /*3ba0*/  IMAD R92, R5, R48, R92 ;  /* 0x00000030055c7224 */ /* 0x000fc400078e025c */
[----:B------:R-:W-:Y:S01]  /*3bb0*/  IMAD.HI.U32 R45, R9, R94, RZ ;  /* 0x0000005e092d7227 */ /* 0x000fe200078e00ff */
[----:B------:R-:W-:-:S03]  /*3bc0*/  ISETP.GT.U32.AND P0, PT, R5, R50, PT ;  /* 0x000000320500720c */ /* 0x000fc60003f04070 */
[----:B------:R-:W-:Y:S02]  /*3bd0*/  VIADD R57, R51, 0xdc ;  /* 0x000000dc33397836 */ /* 0x000fe40000000000 */
[----:B------:R-:W-:Y:S02]  /*3be0*/  IMAD.MOV.U32 R48, RZ, RZ, R47 ;  /* 0x000000ffff307224 */ /* 0x000fe400078e002f */
[----:B------:R-:W-:Y:S01]  /*3bf0*/  IMAD.MOV R47, RZ, RZ, -R45 ;  /* 0x000000ffff2f7224 */ /* 0x000fe200078e0a2d */
[----:B------:R-:W-:Y:S01]  /*3c00*/  IABS R54, R57 ;  /* 0x0000003900367213 */ /* 0x000fe20000000000 */
[----:B------:R-:W-:-:S04]  /*3c10*/  IMAD.HI.U32 R45, R9, R48, RZ ;  /* 0x00000030092d7227 */ /* 0x000fc800078e00ff */
[C---:B------:R-:W-:Y:S02]  /*3c20*/  IMAD R94, R5.reuse, R47, R94 ;  /* 0x0000002f055e7224 */ /* 0x040fe400078e025e */
[----:B------:R-:W-:Y:S01]  /*3c30*/  @!P4 IMAD.IADD R80, R80, 0x1, -R5 ;  /* 0x000000015050c824 */ /* 0x000fe200078e0a05 */
[----:B------:R-:W-:Y:S01]  /*3c40*/  ISETP.GT.U32.AND P4, PT, R5, R92, PT ;  /* 0x0000005c0500720c */ /* 0x000fe20003f84070 */
[----:B------:R-:W-:Y:S02]  /*3c50*/  IMAD.MOV R47, RZ, RZ, -R45 ;  /* 0x000000ffff2f7224 */ /* 0x000fe400078e0a2d */
[----:B------:R-:W-:Y:S02]  /*3c60*/  VIADD R59, R51, 0xbc ;  /* 0x000000bc333b7836 */ /* 0x000fe40000000000 */
[----:B------:R-:W-:-:S03]  /*3c70*/  IMAD.HI.U32 R45, R9, R54, RZ ;  /* 0x00000036092d7227 */ /* 0x000fc600078e00ff */
[----:B------:R-:W-:Y:S01]  /*3c80*/  IABS R49, R59 ;  /* 0x0000003b00317213 */ /* 0x000fe20000000000 */
[----:B------:R-:W-:Y:S01]  /*3c90*/  @!P2 IMAD.IADD R86, R86, 0x1, -R5 ;  /* 0x000000015656a824 */ /* 0x000fe200078e0a05 */
[C---:B------:R-:W-:Y:S01]  /*3ca0*/  ISETP.GT.U32.AND P2, PT, R5.reuse, R90, PT ;  /* 0x0000005a0500720c */ /* 0x040fe20003f44070 */
[----:B------:R-:W-:Y:S02]  /*3cb0*/  IMAD.MOV.U32 R74, RZ, RZ, R46 ;  /* 0x000000ffff4a7224 */ /* 0x000fe400078e002e */
[----:B------:R-:W-:Y:S02]  /*3cc0*/  IMAD R46, R5, R47, R48 ;  /* 0x0000002f052e7224 */ /* 0x000fe400078e0230 */
[----:B------:R-:W-:Y:S02]  /*3cd0*/  IMAD.MOV R48, RZ, RZ, -R45 ;  /* 0x000000ffff307224 */ /* 0x000fe400078e0a2d */
[----:B------:R-:W-:Y:S01]  /*3ce0*/  @!P0 IMAD.IADD R50, R50, 0x1, -R5 ;  /* 0x0000000132328824 */ /* 0x000fe200078e0a05 */
[----:B------:R-:W-:Y:S01]  /*3cf0*/  ISETP.GE.AND P0, PT, R53, RZ, PT ;  /* 0x000000ff3500720c */ /* 0x000fe20003f06270 */
[----:B------:R-:W-:Y:S01]  /*3d00*/  @!P1 IMAD.MOV R74, RZ, RZ, -R74 ;  /* 0x000000ffff4a9224 */ /* 0x000fe200078e0a4a */
[C---:B------:R-:W-:Y:S01]  /*3d10*/  ISETP.GT.U32.AND P1, PT, R5.reuse, R84, PT ;  /* 0x000000540500720c */ /* 0x040fe20003f24070 */
[----:B------:R-:W-:-:S02]  /*3d20*/  IMAD R48, R5, R48, R54 ;  /* 0x0000003005307224 */ /* 0x000fc400078e0236 */
[----:B------:R-:W-:Y:S02]  /*3d30*/  IMAD.MOV.U32 R72, RZ, RZ, R50 ;  /* 0x000000ffff487224 */ /* 0x000fe400078e0032 */
[----:B------:R-:W-:Y:S02]  /*3d40*/  IMAD.MOV.U32 R50, RZ, RZ, R49 ;  /* 0x000000ffff327224 */ /* 0x000fe400078e0031 */
[----:B------:R-:W-:Y:S01]  /*3d50*/  @!P4 IMAD.IADD R92, R92, 0x1, -R5 ;  /* 0x000000015c5cc824 */ /* 0x000fe200078e0a05 */
[----:B------:R-:W-:Y:S01]  /*3d60*/  ISETP.GT.U32.AND P4, PT, R5, R48, PT ;  /* 0x000000300500720c */ /* 0x000fe20003f84070 */
[----:B------:R-:W-:Y:S02]  /*3d70*/  VIADD R61, R51, 0x9c ;  /* 0x0000009c333d7836 */ /* 0x000fe40000000000 */
[----:B------:R-:W-:Y:S01]  /*3d80*/  @!P5 IMAD.MOV R72, RZ, RZ, -R72 ;  /* 0x000000ffff48d224 */ /* 0x000fe200078e0a48 */
[----:B------:R-:W-:Y:S01]  /*3d90*/  ISETP.GT.U32.AND P5, PT, R5, R86, PT ;  /* 0x000000560500720c */ /* 0x000fe20003fa4070 */
[----:B------:R-:W-:Y:S01]  /*3da0*/  IMAD.HI.U32 R45, R9, R50, RZ ;  /* 0x00000032092d7227 */ /* 0x000fe200078e00ff */
[----:B------:R-:W-:-:S03]  /*3db0*/  IABS R53, R61 ;  /* 0x0000003d00357213 */ /* 0x000fc60000000000 */
[----:B------:R-:W-:Y:S02]  /*3dc0*/  @!P2 IMAD.IADD R90, R90, 0x1, -R5 ;  /* 0x000000015a5aa824 */ /* 0x000fe400078e0a05 */
[----:B------:R-:W-:Y:S02]  /*3dd0*/  IMAD.MOV R45, RZ, RZ, -R45 ;  /* 0x000000ffff2d7224 */ /* 0x000fe400078e0a2d */
[----:B------:R-:W-:Y:S01]  /*3de0*/  @!P1 IMAD.IADD R84, R84, 0x1, -R5 ;  /* 0x0000000154549824 */ /* 0x000fe200078e0a05 */
[C---:B------:R-:W-:Y:S01]  /*3df0*/  ISETP.GT.U32.AND P2, PT, R5.reuse, R90, PT ;  /* 0x0000005a0500720c */ /* 0x040fe20003f44070 */
[----:B------:R-:W-:Y:S01]  /*3e00*/  IMAD.MOV.U32 R76, RZ, RZ, R52 ;  /* 0x000000ffff4c7224 */ /* 0x000fe200078e0034 */
[C---:B------:R-:W-:Y:S01]  /*3e10*/  ISETP.GT.U32.AND P1, PT, R5.reuse, R94, PT ;  /* 0x0000005e0500720c */ /* 0x040fe20003f24070 */
[----:B------:R-:W-:Y:S02]  /*3e20*/  IMAD R50, R5, R45, R50 ;  /* 0x0000002d05327224 */ /* 0x000fe400078e0232 */
[----:B------:R-:W-:-:S02]  /*3e30*/  IMAD.MOV.U32 R52, RZ, RZ, R53 ;  /* 0x000000ffff347224 */ /* 0x000fc400078e0035 */
[----:B------:R-:W-:Y:S01]  /*3e40*/  @!P6 IMAD.MOV R76, RZ, RZ, -R76 ;  /* 0x000000ffff4ce224 */ /* 0x000fe200078e0a4c */
[C---:B------:R-:W-:Y:S01]  /*3e50*/  ISETP.GT.U32.AND P6, PT, R5.reuse, R88, PT ;  /* 0x000000580500720c */ /* 0x040fe20003fc4070 */
[--C-:B------:R-:W-:Y:S01]  /*3e60*/  @!P4 IMAD.IADD R48, R48, 0x1, -R5.reuse ;  /* 0x000000013030c824 */ /* 0x100fe200078e0a05 */
[C---:B------:R-:W-:Y:S01]  /*3e70*/  ISETP.GT.U32.AND P4, PT, R5.reuse, R50, PT ;  /* 0x000000320500720c */ /* 0x040fe20003f84070 */
[----:B------:R-:W-:Y:S01]  /*3e80*/  @!P5 IMAD.IADD R86, R86, 0x1, -R5 ;  /* 0x000000015656d824 */ /* 0x000fe200078e0a05 */
[----:B------:R-:W-:Y:S01]  /*3e90*/  ISETP.GT.U32.AND P5, PT, R5, R46, PT ;  /* 0x0000002e0500720c */ /* 0x000fe20003fa4070 */
[----:B------:R-:W-:-:S04]  /*3ea0*/  IMAD.HI.U32 R47, R9, R52, RZ ;  /* 0x00000034092f7227 */ /* 0x000fc800078e00ff */
[----:B------:R-:W-:Y:S02]  /*3eb0*/  IMAD.MOV R47, RZ, RZ, -R47 ;  /* 0x000000ffff2f7224 */ /* 0x000fe400078e0a2f */
[--C-:B------:R-:W-:Y:S01]  /*3ec0*/  @!P2 IMAD.IADD R90, R90, 0x1, -R5.reuse ;  /* 0x000000015a5aa824 */ /* 0x100fe200078e0a05 */
[----:B------:R-:W-:Y:S01]  /*3ed0*/  ISETP.GE.AND P2, PT, R63, RZ, PT ;  /* 0x000000ff3f00720c */ /* 0x000fe20003f46270 */
[----:B------:R-:W-:Y:S01]  /*3ee0*/  @!P1 IMAD.IADD R94, R94, 0x1, -R5 ;  /* 0x000000015e5e9824 */ /* 0x000fe200078e0a05 */
[----:B------:R-:W-:Y:S01]  /*3ef0*/  ISETP.GE.AND P1, PT, R65, RZ, PT ;  /* 0x000000ff4100720c */ /* 0x000fe20003f26270 */
[----:B------:R-:W-:Y:S02]  /*3f00*/  IMAD R52, R5, R47, R52 ;  /* 0x0000002f05347224 */ /* 0x000fe400078e0234 */
[C---:B------:R-:W-:Y:S02]  /*3f10*/  VIADD R63, R51.reuse, 0x7c ;  /* 0x0000007c333f7836 */ /* 0x040fe40000000000 */
[----:B------:R-:W-:-:S02]  /*3f20*/  VIADD R65, R51, 0x5c ;  /* 0x0000005c33417836 */ /* 0x000fc40000000000 */
[--C-:B------:R-:W-:Y:S01]  /*3f30*/  @!P6 IMAD.IADD R88, R88, 0x1, -R5.reuse ;  /* 0x000000015858e824 */ /* 0x100fe200078e0a05 */
[----:B------:R-:W-:Y:S01]  /*3f40*/  ISETP.GE.AND P6, PT, R56, RZ, PT ;  /* 0x000000ff3800720c */ /* 0x000fe20003fc6270 */
[----:B------:R-:W-:Y:S01]  /*3f50*/  VIADD R67, R51, 0x3c ;  /* 0x0000003c33437836 */ /* 0x000fe20000000000 */
[----:B------:R-:W-:Y:S01]  /*3f60*/  IABS R54, R63 ;  /* 0x0000003f00367213 */ /* 0x000fe20000000000 */
[--C-:B------:R-:W-:Y:S01]  /*3f70*/  @!P4 IMAD.IADD R50, R50, 0x1, -R5.reuse ;  /* 0x000000013232c824 */ /* 0x100fe200078e0a05 */
[----:B------:R-:W-:Y:S01]  /*3f80*/  IABS R56, R65 ;  /* 0x0000004100387213 */ /* 0x000fe20000000000 */
[----:B------:R-:W-:Y:S01]  /*3f90*/  @!P5 IMAD.IADD R46, R46, 0x1, -R5 ;  /* 0x000000012e2ed824 */ /* 0x000fe200078e0a05 */
[----:B------:R-:W-:Y:S01]  /*3fa0*/  ISETP.GT.U32.AND P4, PT, R5, R52, PT ;  /* 0x000000340500720c */ /* 0x000fe20003f84070 */
[----:B------:R-:W-:Y:S01]  /*3fb0*/  @!P0 IMAD.MOV R78, RZ, RZ, -R78 ;  /* 0x000000ffff4e8224 */ /* 0x000fe200078e0a4e */
[----:B------:R-:W-:Y:S01]  /*3fc0*/  ISETP.GE.AND P5, PT, R66, RZ, PT ;  /* 0x000000ff4200720c */ /* 0x000fe20003fa6270 */
[----:B------:R-:W-:Y:S01]  /*3fd0*/  VIADD R51, R51, 0x1c ;  /* 0x0000001c33337836 */ /* 0x000fe20000000000 */
[----:B------:R-:W-:Y:S01]  /*3fe0*/  IABS R66, R67 ;  /* 0x0000004300427213 */ /* 0x000fe20000000000 */
[----:B------:R-:W-:Y:S01]  /*3ff0*/  IMAD.HI.U32 R45, R9, R54, RZ ;  /* 0x00000036092d7227 */ /* 0x000fe200078e00ff */
[----:B------:R-:W-:-:S02]  /*4000*/  ISETP.GT.U32.AND P0, PT, R5, R92, PT ;  /* 0x0000005c0500720c */ /* 0x000fc40003f04070 */
[----:B------:R-:W-:Y:S01]  /*4010*/  IABS R82, R51 ;  /* 0x0000003300527213 */ /* 0x000fe20000000000 */
[----:B------:R-:W-:-:S04]  /*4020*/  IMAD.HI.U32 R47, R9, R56, RZ ;  /* 0x00000038092f7227 */ /* 0x000fc800078e00ff */
[----:B------:R-:W-:Y:S01]  /*4030*/  @!P3 IMAD.MOV R80, RZ, RZ, -R80 ;  /* 0x000000ffff50b224 */ /* 0x000fe200078e0a50 */
[----:B------:R-:W-:Y:S01]  /*4040*/  ISETP.GT.U32.AND P3, PT, R5, R94, PT ;  /* 0x0000005e0500720c */ /* 0x000fe20003f64070 */
[----:B------:R-:W-:-:S04]  /*4050*/  IMAD.HI.U32 R49, R9, R66, RZ ;  /* 0x0000004209317227 */ /* 0x000fc800078e00ff */
[----:B------:R-:W-:Y:S02]  /*4060*/  IMAD.MOV R45, RZ, RZ, -R45 ;  /* 0x000000ffff2d7224 */ /* 0x000fe400078e0a2d */
[----:B------:R-:W-:Y:S02]  /*4070*/  IMAD.MOV R47, RZ, RZ, -R47 ;  /* 0x000000ffff2f7224 */ /* 0x000fe400078e0a2f */
[----:B------:R-:W-:Y:S02]  /*4080*/  IMAD.MOV R49, RZ, RZ, -R49 ;  /* 0x000000ffff317224 */ /* 0x000fe400078e0a31 */
[C---:B------:R-:W-:Y:S01]  /*4090*/  IMAD R54, R5.reuse, R45, R54 ;  /* 0x0000002d05367224 */ /* 0x040fe200078e0236 */
[----:B------:R-:W-:Y:S01]  /*40a0*/  SHF.R.S32.HI R45, RZ, 0x2, R154 ;  /* 0x00000002ff2d7819 */ /* 0x000fe2000001149a */
[C---:B------:R-:W-:Y:S02]  /*40b0*/  IMAD R56, R5.reuse, R47, R56 ;  /* 0x0000002f05387224 */ /* 0x040fe400078e0238 */
[----:B------:R-:W-:Y:S01]  /*40c0*/  @!P4 IMAD.IADD R52, R52, 0x1, -R5 ;  /* 0x000000013434c824 */ /* 0x000fe200078e0a05 */
[----:B------:R-:W-:Y:S01]  /*40d0*/  ISETP.GT.U32.AND P4, PT, R5, R46, PT ;  /* 0x0000002e0500720c */ /* 0x000fe20003f84070 */
[----:B------:R-:W-:Y:S01]  /*40e0*/  IMAD.HI.U32 R53, R9, R82, RZ ;  /* 0x0000005209357227 */ /* 0x000fe200078e00ff */
[----:B------:R-:W-:-:S03]  /*40f0*/  SGXT R45, R45, 0x1 ;  /* 0x000000012d2d781a */ /* 0x000fc60000000200 */
[----:B------:R-:W-:Y:S01]  /*4100*/  IMAD R66, R5, R49, R66 ;  /* 0x0000003105427224 */ /* 0x000fe200078e0242 */
[----:B------:R-:W-:Y:S01]  /*4110*/  LOP3.LUT R98, R45, 0x90, RZ, 0xc0, !PT ;  /* 0x000000902d627812 */ /* 0x000fe200078ec0ff */
[----:B------:R-:W-:Y:S01]  /*4120*/  @!P2 IMAD.MOV R86, RZ, RZ, -R86 ;  /* 0x000000ffff56a224 */ /* 0x000fe200078e0a56 */
[C---:B------:R-:W-:Y:S01]  /*4130*/  ISETP.GT.U32.AND P2, PT, R5.reuse, R48, PT ;  /* 0x000000300500720c */ /* 0x040fe20003f44070 */
[----:B------:R-:W-:Y:S01]  /*4140*/  @!P1 IMAD.MOV R88, RZ, RZ, -R88 ;  /* 0x000000ffff589224 */ /* 0x000fe200078e0a58 */
[C---:B------:R-:W-:Y:S01]  /*4150*/  ISETP.GT.U32.AND P1, PT, R5.reuse, R50, PT ;  /* 0x000000320500720c */ /* 0x040fe20003f24070 */
[----:B------:R-:W-:Y:S01]  /*4160*/  @!P5 IMAD.MOV R90, RZ, RZ, -R90 ;  /* 0x000000ffff5ad224 */ /* 0x000fe200078e0a5a */
[C---:B------:R-:W-:Y:S01]  /*4170*/  ISETP.GT.U32.AND P5, PT, R5.reuse, R54, PT ;  /* 0x000000360500720c */ /* 0x040fe20003fa4070 */
[----:B------:R-:W-:Y:S01]  /*4180*/  @!P0 IMAD.IADD R92, R92, 0x1, -R5 ;  /* 0x000000015c5c8824 */ /* 0x000fe200078e0a05 */
[----:B------:R-:W-:Y:S01]  /*4190*/  ISETP.GT.U32.AND P0, PT, R5, R56, PT ;  /* 0x000000380500720c */ /* 0x000fe20003f04070 */
[----:B------:R-:W-:-:S04]  /*41a0*/  IMAD.HI.U32 R9, R9, R96, RZ ;  /* 0x0000006009097227 */ /* 0x000fc800078e00ff */
[----:B------:R-:W-:Y:S02]  /*41b0*/  IMAD.MOV R53, RZ, RZ, -R53 ;  /* 0x000000ffff357224 */ /* 0x000fe400078e0a35 */
[----:B------:R-:W-:Y:S01]  /*41c0*/  @!P3 IMAD.IADD R94, R94, 0x1, -R5 ;  /* 0x000000015e5eb824 */ /* 0x000fe200078e0a05 */
[C---:B------:R-:W-:Y:S01]  /*41d0*/  ISETP.GT.U32.AND P3, PT, R5.reuse, R66, PT ;  /* 0x000000420500720c */ /* 0x040fe20003f64070 */
[----:B------:R-:W-:Y:S02]  /*41e0*/  IMAD.MOV R9, RZ, RZ, -R9 ;  /* 0x000000ffff097224 */ /* 0x000fe400078e0a09 */
[C---:B------:R-:W-:Y:S02]  /*41f0*/  IMAD R82, R5.reuse, R53, R82 ;  /* 0x0000003505527224 */ /* 0x040fe400078e0252 */
[C---:B------:R-:W-:Y:S02]  /*4200*/  IMAD R96, R5.reuse, R9, R96 ;  /* 0x0000000905607224 */ /* 0x040fe400078e0260 */
[--C-:B------:R-:W-:Y:S01]  /*4210*/  @!P4 IMAD.IADD R46, R46, 0x1, -R5.reuse ;  /* 0x000000012e2ec824 */ /* 0x100fe200078e0a05 */
[C---:B------:R-:W-:Y:S01]  /*4220*/  ISETP.GT.U32.AND P4, PT, R5.reuse, R82, PT ;  /* 0x000000520500720c */ /* 0x040fe20003f84070 */
[--C-:B------:R-:W-:Y:S01]  /*4230*/  @!P2 IMAD.IADD R48, R48, 0x1, -R5.reuse ;  /* 0x000000013030a824 */ /* 0x100fe200078e0a05 */
[C---:B------:R-:W-:Y:S01]  /*4240*/  ISETP.GT.U32.AND P2, PT, R5.reuse, R96, PT ;  /* 0x000000600500720c */ /* 0x040fe20003f44070 */
[----:B------:R-:W-:Y:S01]  /*4250*/  @!P6 IMAD.MOV R84, RZ, RZ, -R84 ;  /* 0x000000ffff54e224 */ /* 0x000fe200078e0a54 */
[----:B------:R-:W-:Y:S01]  /*4260*/  ISETP.GT.U32.AND P6, PT, R5, R52, PT ;  /* 0x000000340500720c */ /* 0x000fe20003fc4070 */
[--C-:B------:R-:W-:Y:S01]  /*4270*/  @!P1 IMAD.IADD R50, R50, 0x1, -R5.reuse ;  /* 0x0000000132329824 */ /* 0x100fe200078e0a05 */
[----:B------:R-:W-:Y:S01]  /*4280*/  ISETP.GE.AND P1, PT, R69, RZ, PT ;  /* 0x000000ff4500720c */ /* 0x000fe20003f26270 */
        /* <DEDUP_REMOVED lines=9> */
[----:B------:R-:W-:Y:S01]  /*4320*/  ISETP.GT.U32.AND P2, PT, R5, R56, PT ;  /* 0x000000380500720c */ /* 0x000fe20003f44070 */
[----:B------:R-:W-:Y:S01]  /*4330*/  @!P6 IMAD.IADD R52, R52, 0x1, -R5 ;  /* 0x000000013434e824 */ /* 0x000fe200078e0a05 */
[----:B------:R-:W-:Y:S01]  /*4340*/  ISETP.GE.AND P6, PT, R55, RZ, PT ;  /* 0x000000ff3700720c */ /* 0x000fe20003fc6270 */
[----:B------:R-:W-:Y:S01]  /*4350*/  @!P1 IMAD.MOV R92, RZ, RZ, -R92 ;  /* 0x000000ffff5c9224 */ /* 0x000fe200078e0a5c */
[C---:B------:R-:W-:Y:S01]  /*4360*/  ISETP.GT.U32.AND P1, PT, R5.reuse, R54, PT ;  /* 0x000000360500720c */ /* 0x040fe20003f24070 */
[----:B------:R-:W-:Y:S01]  /*4370*/  @!P5 IMAD.MOV R94, RZ, RZ, -R94 ;  /* 0x000000ffff5ed224 */ /* 0x000fe200078e0a5e */
[C---:B------:R-:W-:Y:S01]  /*4380*/  ISETP.GT.U32.AND P5, PT, R5.reuse, R66, PT ;  /* 0x000000420500720c */ /* 0x040fe20003fa4070 */
[----:B------:R-:W-:Y:S01]  /*4390*/  @!P0 IMAD.MOV R48, RZ, RZ, -R48 ;  /* 0x000000ffff308224 */ /* 0x000fe200078e0a30 */
[C---:B------:R-:W-:Y:S01]  /*43a0*/  ISETP.GT.U32.AND P0, PT, R5.reuse, R82, PT ;  /* 0x000000520500720c */ /* 0x040fe20003f04070 */
[----:B------:R-:W-:Y:S01]  /*43b0*/  @!P3 IMAD.MOV R50, RZ, RZ, -R50 ;  /* 0x000000ffff32b224 */ /* 0x000fe200078e0a32 */
[----:B------:R-:W-:Y:S01]  /*43c0*/  ISETP.GT.U32.AND P3, PT, R5, R96, PT ;  /* 0x000000600500720c */ /* 0x000fe20003f64070 */
[----:B------:R-:W-:-:S02]  /*43d0*/  @!P4 IMAD.MOV R52, RZ, RZ, -R52 ;  /* 0x000000ffff34c224 */ /* 0x000fc400078e0a34 */
[--C-:B------:R-:W-:Y:S01]  /*43e0*/  @!P2 IMAD.IADD R56, R56, 0x1, -R5.reuse ;  /* 0x000000013838a824 */ /* 0x100fe200078e0a05 */
[----:B------:R-:W-:Y:S01]  /*43f0*/  ISETP.GE.AND P2, PT, R67, RZ, PT ;  /* 0x000000ff4300720c */ /* 0x000fe20003f46270 */
[----:B------:R-:W-:Y:S01]  /*4400*/  @!P6 IMAD.MOV R46, RZ, RZ, -R46 ;  /* 0x000000ffff2ee224 */ /* 0x000fe200078e0a2e */
[----:B------:R-:W-:Y:S01]  /*4410*/  ISETP.GE.AND P6, PT, R63, RZ, PT ;  /* 0x000000ff3f00720c */ /* 0x000fe20003fc6270 */
[--C-:B------:R-:W-:Y:S01]  /*4420*/  @!P1 IMAD.IADD R54, R54, 0x1, -R5.reuse ;  /* 0x0000000136369824 */ /* 0x100fe200078e0a05 */
[----:B------:R-:W-:Y:S01]  /*4430*/  ISETP.GE.AND P1, PT, R65, RZ, PT ;  /* 0x000000ff4100720c */ /* 0x000fe20003f26270 */
[--C-:B------:R-:W-:Y:S01]  /*4440*/  @!P5 IMAD.IADD R66, R66, 0x1, -R5.reuse ;  /* 0x000000014242d824 */ /* 0x100fe200078e0a05 */
[----:B------:R-:W-:Y:S01]  /*4450*/  ISETP.GE.AND P5, PT, R51, RZ, PT ;  /* 0x000000ff3300720c */ /* 0x000fe20003fa6270 */
[--C-:B------:R-:W-:Y:S01]  /*4460*/  @!P0 IMAD.IADD R82, R82, 0x1, -R5.reuse ;  /* 0x0000000152528824 */ /* 0x100fe200078e0a05 */
[----:B------:R-:W-:Y:S01]  /*4470*/  ISETP.GE.AND P0, PT, R6, RZ, PT ;  /* 0x000000ff0600720c */ /* 0x000fe20003f06270 */
[----:B------:R-:W-:Y:S01]  /*4480*/  @!P3 IMAD.IADD R96, R96, 0x1, -R5 ;  /* 0x000000016060b824 */ /* 0x000fe200078e0a05 */
[----:B------:R-:W-:Y:S01]  /*4490*/  ISETP.NE.AND P3, PT, R3, RZ, PT ;  /* 0x000000ff0300720c */ /* 0x000fe20003f65270 */
[----:B------:R-:W-:Y:S01]  /*44a0*/  IMAD.SHL.U32 R9, R154, 0x20, RZ ;  /* 0x000000209a097824 */ /* 0x000fe200078e00ff */
[----:B------:R-:W-:Y:S01]  /*44b0*/  LOP3.LUT R3, RZ, R3, RZ, 0x33, !PT ;  /* 0x00000003ff037212 */ /* 0x000fe200078e33ff */
[----:B------:R-:W-:-:S02]  /*44c0*/  @!P2 IMAD.MOV R66, RZ, RZ, -R66 ;  /* 0x000000ffff42a224 */ /* 0x000fc400078e0a42 */
[----:B------:R-:W-:Y:S01]  /*44d0*/  @!P6 IMAD.MOV R54, RZ, RZ, -R54 ;  /* 0x000000ffff36e224 */ /* 0x000fe200078e0a36 */
[C---:B------:R-:W-:Y:S01]  /*44e0*/  SEL R7, R3.reuse, R7, !P3 ;  /* 0x0000000703077207 */ /* 0x040fe20005800000 */
[----:B------:R-:W-:Y:S01]  /*44f0*/  @!P1 IMAD.MOV R56, RZ, RZ, -R56 ;  /* 0x000000ffff389224 */ /* 0x000fe200078e0a38 */
[C---:B------:R-:W-:Y:S01]  /*4500*/  SEL R8, R3.reuse, R8, !P3 ;  /* 0x0000000803087207 */ /* 0x040fe20005800000 */
[----:B------:R-:W-:Y:S01]  /*4510*/  @!P5 IMAD.MOV R82, RZ, RZ, -R82 ;  /* 0x000000ffff52d224 */ /* 0x000fe200078e0a52 */
[C---:B------:R-:W-:Y:S01]  /*4520*/  SEL R46, R3.reuse, R46, !P3 ;  /* 0x0000002e032e7207 */ /* 0x040fe20005800000 */
[----:B------:R-:W-:Y:S01]  /*4530*/  @!P0 IMAD.MOV R96, RZ, RZ, -R96 ;  /* 0x000000ffff608224 */ /* 0x000fe200078e0a60 */
[----:B------:R-:W-:Y:S01]  /*4540*/  SEL R2, R3, R2, !P3 ;  /* 0x0000000203027207 */ /* 0x000fe20005800000 */
[----:B------:R-:W-:Y:S01]  /*4550*/  IMAD R194, R7, UR4, RZ ;  /* 0x0000000407c27c24 */ /* 0x000fe2000f8e02ff */
[C---:B------:R-:W-:Y:S01]  /*4560*/  SEL R10, R3.reuse, R10, !P3 ;  /* 0x0000000a030a7207 */ /* 0x040fe20005800000 */
[----:B------:R-:W-:Y:S01]  /*4570*/  IMAD R198, R8, UR4, RZ ;  /* 0x0000000408c67c24 */ /* 0x000fe2000f8e02ff */
[C---:B------:R-:W-:Y:S01]  /*4580*/  SEL R11, R3.reuse, R11, !P3 ;  /* 0x0000000b030b7207 */ /* 0x040fe20005800000 */
[----:B------:R-:W-:Y:S01]  /*4590*/  IMAD R46, R46, UR4, RZ ;  /* 0x000000042e2e7c24 */ /* 0x000fe2000f8e02ff */
[C---:B------:R-:W-:Y:S01]  /*45a0*/  SEL R12, R3.reuse, R12, !P3 ;  /* 0x0000000c030c7207 */ /* 0x040fe20005800000 */
[----:B------:R-:W-:Y:S01]  /*45b0*/  IMAD R196, R2, UR4, RZ ;  /* 0x0000000402c47c24 */ /* 0x000fe2000f8e02ff */
[C---:B------:R-:W-:Y:S01]  /*45c0*/  SEL R16, R3.reuse, R16, !P3 ;  /* 0x0000001003107207 */ /* 0x040fe20005800000 */
[----:B------:R-:W-:Y:S01]  /*45d0*/  IMAD R10, R10, UR4, RZ ;  /* 0x000000040a0a7c24 */ /* 0x000fe2000f8e02ff */
[----:B------:R-:W-:Y:S01]  /*45e0*/  SEL R15, R3, R15, !P3 ;  /* 0x0000000f030f7207 */ /* 0x000fe20005800000 */
        /* <DEDUP_REMOVED lines=111> */
[----:B------:R-:W-:Y:S01]  /*4ce0*/  SHF.R.S32.HI R191, RZ, 0x1f, R46 ;  /* 0x0000001fffbf7819 */ /* 0x000fe2000001142e */
[----:B------:R-:W-:Y:S01]  /*4cf0*/  IMAD R82, R82, UR4, RZ ;  /* 0x0000000452527c24 */ /* 0x000fe2000f8e02ff */
[----:B------:R-:W-:Y:S01]  /*4d00*/  IADD3 R192, P4, R46, UR10, RZ ;  /* 0x0000000a2ec07c10 */ /* 0x000fe2000ff9e0ff */
[----:B------:R-:W-:Y:S01]  /*4d10*/  IMAD R3, R92, UR4, RZ ;  /* 0x000000045c037c24 */ /* 0x000fe2000f8e02ff */
[----:B------:R-:W-:Y:S01]  /*4d20*/  SHF.R.S32.HI R193, RZ, 0x1f, R194 ;  /* 0x0000001fffc17819 */ /* 0x000fe200000114c2 */
[----:B------:R-:W-:Y:S01]  /*4d30*/  IMAD R8, R96, UR4, RZ ;  /* 0x0000000460087c24 */ /* 0x000fe2000f8e02ff */
[----:B------:R-:W-:Y:S01]  /*4d40*/  SHF.R.S32.HI R197, RZ, 0x1f, R198 ;  /* 0x0000001fffc57819 */ /* 0x000fe200000114c6 */
[----:B------:R-:W-:Y:S01]  /*4d50*/  UIADD3 UR4, UR6, 0x2000, URZ ;  /* 0x0000200006047890 */ /* 0x000fe2000fffe03f */
[----:B------:R-:W-:-:S02]  /*4d60*/  IADD3 R194, P6, R194, UR10, RZ ;  /* 0x0000000ac2c27c10 */ /* 0x000fc4000ffde0ff */
[----:B------:R-:W-:Y:S02]  /*4d70*/  CS2R R46, SRZ ;  /* 0x00000000002e7805 */ /* 0x000fe4000001ff00 */
[----:B------:R-:W-:Y:S01]  /*4d80*/  SHF.R.S32.HI R195, RZ, 0x1f, R196 ;  /* 0x0000001fffc37819 */ /* 0x000fe200000114c4 */
[----:B------:R-:W-:Y:S01]  /*4d90*/  USHF.R.U32.HI UR4, URZ, 0x4, UR4 ;  /* 0x000000043f047899 */ /* 0x000fe20008011604 */
[----:B------:R-:W-:Y:S02]  /*4da0*/  IADD3 R198, P3, R198, UR10, RZ ;  /* 0x0000000ac6c67c10 */ /* 0x000fe4000ff7e0ff */
[----:B------:R-:W-:Y:S02]  /*4db0*/  CS2R R86, SRZ ;  /* 0x0000000000567805 */ /* 0x000fe4000001ff00 */
[----:B------:R-:W-:Y:S01]  /*4dc0*/  IADD3 R196, P5, R196, UR10, RZ ;  /* 0x0000000ac4c47c10 */ /* 0x000fe2000ffbe0ff */
[----:B------:R-:W-:Y:S01]  /*4dd0*/  USGXT.U32 UR4, UR4, 0xe ;  /* 0x0000000e0404789a */ /* 0x000fe20008000000 */
[----:B------:R-:W-:-:S02]  /*4de0*/  SHF.R.S32.HI R199, RZ, 0x1f, R10 ;  /* 0x0000001fffc77819 */ /* 0x000fc4000001140a */
[----:B------:R-:W-:Y:S02]  /*4df0*/  CS2R R88, SRZ ;  /* 0x0000000000587805 */ /* 0x000fe4000001ff00 */
[----:B------:R-:W-:Y:S02]  /*4e00*/  IADD3 R200, P2, R10, UR10, RZ ;  /* 0x0000000a0ac87c10 */ /* 0x000fe4000ff5e0ff */
[----:B------:R-:W-:Y:S02]  /*4e10*/  CS2R R90, SRZ ;  /* 0x00000000005a7805 */ /* 0x000fe4000001ff00 */
[----:B------:R-:W-:Y:S02]  /*4e20*/  SHF.R.S32.HI R201, RZ, 0x1f, R11 ;  /* 0x0000001fffc97819 */ /* 0x000fe4000001140b */
[----:B------:R-:W-:Y:S02]  /*4e30*/  CS2R R92, SRZ ;  /* 0x00000000005c7805 */ /* 0x000fe4000001ff00 */
[----:B------:R-:W-:-:S02]  /*4e40*/  IADD3 R202, P1, R11, UR10, RZ ;  /* 0x0000000a0bca7c10 */ /* 0x000fc4000ff3e0ff */
[----:B------:R-:W-:Y:S02]  /*4e50*/  CS2R R94, SRZ ;  /* 0x00000000005e7805 */ /* 0x000fe4000001ff00 */
[----:B------:R-:W-:Y:S02]  /*4e60*/  SHF.R.S32.HI R203, RZ, 0x1f, R12 ;  /* 0x0000001fffcb7819 */ /* 0x000fe4000001140c */
[----:B------:R-:W-:Y:S02]  /*4e70*/  CS2R R96, SRZ ;  /* 0x0000000000607805 */ /* 0x000fe4000001ff00 */
[----:B------:R-:W-:Y:S02]  /*4e80*/  IADD3 R204, P0, R12, UR10, RZ ;  /* 0x0000000a0ccc7c10 */ /* 0x000fe4000ff1e0ff */
[----:B------:R-:W-:Y:S02]  /*4e90*/  IADD3.X R191, R191, UR11, RZ, P4, !PT ;  /* 0x0000000bbfbf7c10 */ /* 0x000fe4000a7fe4ff */
[----:B------:R-:W-:-:S02]  /*4ea0*/  SHF.R.S32.HI R205, RZ, 0x1f, R16 ;  /* 0x0000001fffcd7819 */ /* 0x000fc40000011410 */
[----:B------:R-:W-:Y:S02]  /*4eb0*/  IADD3 R206, P4, R16, UR10, RZ ;  /* 0x0000000a10ce7c10 */ /* 0x000fe4000ff9e0ff */
[----:B------:R-:W-:Y:S02]  /*4ec0*/  IADD3.X R193, R193, UR11, RZ, P6, !PT ;  /* 0x0000000bc1c17c10 */ /* 0x000fe4000b7fe4ff */
[----:B------:R-:W-:Y:S02]  /*4ed0*/  IADD3.X R197, R197, UR11, RZ, P3, !PT ;  /* 0x0000000bc5c57c10 */ /* 0x000fe40009ffe4ff */
[----:B------:R-:W-:Y:S02]  /*4ee0*/  SHF.R.S32.HI R207, RZ, 0x1f, R48 ;  /* 0x0000001fffcf7819 */ /* 0x000fe40000011430 */
[----:B------:R-:W-:Y:S02]  /*4ef0*/  IADD3 R208, P6, R48, UR10, RZ ;  /* 0x0000000a30d07c10 */ /* 0x000fe4000ffde0ff */
[----:B------:R-:W-:-:S02]  /*4f00*/  CS2R R48, SRZ ;  /* 0x0000000000307805 */ /* 0x000fc4000001ff00 */
[----:B------:R-:W-:Y:S02]  /*4f10*/  IADD3.X R195, R195, UR11, RZ, P5, !PT ;  /* 0x0000000bc3c37c10 */ /* 0x000fe4000affe4ff */
[----:B------:R-:W-:Y:S02]  /*4f20*/  SHF.R.S32.HI R211, RZ, 0x1f, R15 ;  /* 0x0000001fffd37819 */ /* 0x000fe4000001140f */
[----:B------:R-:W-:Y:S02]  /*4f30*/  IADD3 R212, P3, R15, UR10, RZ ;  /* 0x0000000a0fd47c10 */ /* 0x000fe4000ff7e0ff */
[----:B------:R-:W-:Y:S02]  /*4f40*/  IADD3.X R199, R199, UR11, RZ, P2, !PT ;  /* 0x0000000bc7c77c10 */ /* 0x000fe400097fe4ff */
[----:B------:R-:W-:Y:S02]  /*4f50*/  SHF.R.S32.HI R209, RZ, 0x1f, R13 ;  /* 0x0000001fffd17819 */ /* 0x000fe4000001140d */
[----:B------:R-:W-:-:S02]  /*4f60*/  IADD3 R210, P5, R13, UR10, RZ ;  /* 0x0000000a0dd27c10 */ /* 0x000fc4000ffbe0ff */
[----:B------:R-:W-:Y:S02]  /*4f70*/  SHF.R.S32.HI R213, RZ, 0x1f, R14 ;  /* 0x0000001fffd57819 */ /* 0x000fe4000001140e */
[----:B------:R-:W-:Y:S02]  /*4f80*/  IADD3 R214, P2, R14, UR10, RZ ;  /* 0x0000000a0ed67c10 */ /* 0x000fe4000ff5e0ff */
[----:B------:R-:W-:Y:S02]  /*4f90*/  IADD3.X R201, R201, UR11, RZ, P1, !PT ;  /* 0x0000000bc9c97c10 */ /* 0x000fe40008ffe4ff */
[----:B------:R-:W-:Y:S02]  /*4fa0*/  SHF.R.S32.HI R215, RZ, 0x1f, R18 ;  /* 0x0000001fffd77819 */ /* 0x000fe40000011412 */
[----:B------:R-:W-:Y:S02]  /*4fb0*/  IADD3 R216, P1, R18, UR10, RZ ;  /* 0x0000000a12d87c10 */ /* 0x000fe4000ff3e0ff */
[----:B------:R-:W-:-:S02]  /*4fc0*/  IADD3.X R203, R203, UR11, RZ, P0, !PT ;  /* 0x0000000bcbcb7c10 */ /* 0x000fc400087fe4ff */
[----:B------:R-:W-:Y:S02]  /*4fd0*/  SHF.R.S32.HI R217, RZ, 0x1f, R17 ;  /* 0x0000001fffd97819 */ /* 0x000fe40000011411 */
[----:B------:R-:W-:Y:S02]  /*4fe0*/  IADD3 R218, P0, R17, UR10, RZ ;  /* 0x0000000a11da7c10 */ /* 0x000fe4000ff1e0ff */
[----:B------:R-:W-:Y:S02]  /*4ff0*/  IADD3.X R205, R205, UR11, RZ, P4, !PT ;  /* 0x0000000bcdcd7c10 */ /* 0x000fe4000a7fe4ff */
[----:B------:R-:W-:Y:S02]  /*5000*/  SHF.R.S32.HI R219, RZ, 0x1f, R19 ;  /* 0x0000001fffdb7819 */ /* 0x000fe40000011413 */
[----:B------:R-:W-:Y:S02]  /*5010*/  IADD3 R220, P4, R19, UR10, RZ ;  /* 0x0000000a13dc7c10 */ /* 0x000fe4000ff9e0ff */
[----:B------:R-:W-:-:S02]  /*5020*/  IADD3.X R207, R207, UR11, RZ, P6, !PT ;  /* 0x0000000bcfcf7c10 */ /* 0x000fc4000b7fe4ff */
[----:B------:R-:W-:Y:S02]  /*5030*/  IADD3.X R211, R211, UR11, RZ, P3, !PT ;  /* 0x0000000bd3d37c10 */ /* 0x000fe40009ffe4ff */
[----:B------:R-:W-:Y:S02]  /*5040*/  SHF.R.S32.HI R221, RZ, 0x1f, R20 ;  /* 0x0000001fffdd7819 */ /* 0x000fe40000011414 */
[----:B------:R-:W-:Y:S02]  /*5050*/  IADD3 R222, P6, R20, UR10, RZ ;  /* 0x0000000a14de7c10 */ /* 0x000fe4000ffde0ff */
[----:B------:R-:W-:Y:S02]  /*5060*/  IADD3.X R209, R209, UR11, RZ, P5, !PT ;  /* 0x0000000bd1d17c10 */ /* 0x000fe4000affe4ff */
[----:B------:R-:W-:Y:S02]  /*5070*/  SHF.R.S32.HI R225, RZ, 0x1f, R21 ;  /* 0x0000001fffe17819 */ /* 0x000fe40000011415 */
[----:B------:R-:W-:-:S02]  /*5080*/  IADD3 R226, P3, R21, UR10, RZ ;  /* 0x0000000a15e27c10 */ /* 0x000fc4000ff7e0ff */
[----:B------:R-:W-:Y:S02]  /*5090*/  IADD3.X R213, R213, UR11, RZ, P2, !PT ;  /* 0x0000000bd5d57c10 */ /* 0x000fe400097fe4ff */
[----:B------:R-:W-:Y:S02]  /*50a0*/  SHF.R.S32.HI R223, RZ, 0x1f, R50 ;  /* 0x0000001fffdf7819 */ /* 0x000fe40000011432 */
[----:B------:R-:W-:Y:S02]  /*50b0*/  IADD3 R224, P5, R50, UR10, RZ ;  /* 0x0000000a32e07c10 */ /* 0x000fe4000ffbe0ff */
[----:B------:R-:W-:Y:S02]  /*50c0*/  CS2R R50, SRZ ;  /* 0x0000000000327805 */ /* 0x000fe4000001ff00 */
[----:B------:R-:W-:Y:S02]  /*50d0*/  SHF.R.S32.HI R227, RZ, 0x1f, R22 ;  /* 0x0000001fffe37819 */ /* 0x000fe40000011416 */
[----:B------:R-:W-:-:S02]  /*50e0*/  IADD3 R228, P2, R22, UR10, RZ ;  /* 0x0000000a16e47c10 */ /* 0x000fc4000ff5e0ff */
        /* <DEDUP_REMOVED lines=10> */
[----:B------:R-:W-:Y:S02]  /*5190*/  IADD3.X R221, R221, UR11, RZ, P6, !PT ;  /* 0x0000000bdddd7c10 */ /* 0x000fe4000b7fe4ff */
[----:B------:R-:W-:-:S02]  /*51a0*/  IADD3.X R225, R225, UR11, RZ, P3, !PT ;  /* 0x0000000be1e17c10 */ /* 0x000fc40009ffe4ff */
[----:B------:R-:W-:Y:S02]  /*51b0*/  SHF.R.S32.HI R235, RZ, 0x1f, R26 ;  /* 0x0000001fffeb7819 */ /* 0x000fe4000001141a */
[----:B------:R-:W-:Y:S02]  /*51c0*/  IADD3 R236, P6, R26, UR10, RZ ;  /* 0x0000000a1aec7c10 */ /* 0x000fe4000ffde0ff */
[----:B------:R-:W-:Y:S02]  /*51d0*/  IADD3.X R223, R223, UR11, RZ, P5, !PT ;  /* 0x0000000bdfdf7c10 */ /* 0x000fe4000affe4ff */
[----:B------:R-:W-:Y:S02]  /*51e0*/  SHF.R.S32.HI R239, RZ, 0x1f, R52 ;  /* 0x0000001fffef7819 */ /* 0x000fe40000011434 */
[----:B------:R-:W-:Y:S02]  /*51f0*/  IADD3 R240, P3, R52, UR10, RZ ;  /* 0x0000000a34f07c10 */ /* 0x000fe4000ff7e0ff */
[----:B------:R-:W-:-:S02]  /*5200*/  CS2R R52, SRZ ;  /* 0x0000000000347805 */ /* 0x000fc4000001ff00 */
        /* <DEDUP_REMOVED lines=9> */
[----:B------:R-:W-:Y:S02]  /*52a0*/  CS2R R28, SRZ ;  /* 0x00000000001c7805 */ /* 0x000fe4000001ff00 */
[----:B------:R-:W-:Y:S02]  /*52b0*/  IADD3.X R231, R231, UR11, RZ, P0, !PT ;  /* 0x0000000be7e77c10 */ /* 0x000fe400087fe4ff */
[----:B------:R-:W-:-:S02]  /*52c0*/  SHF.R.S32.HI R245, RZ, 0x1f, R30 ;  /* 0x0000001ffff57819 */ /* 0x000fc4000001141e */
[----:B------:R-:W-:Y:S02]  /*52d0*/  IADD3 R246, P0, R30, UR10, RZ ;  /* 0x0000000a1ef67c10 */ /* 0x000fe4000ff1e0ff */
[----:B------:R-:W-:Y:S02]  /*52e0*/  IADD3.X R233, R233, UR11, RZ, P4, !PT ;  /* 0x0000000be9e97c10 */ /* 0x000fe4000a7fe4ff */
[----:B------:R-:W-:Y:S02]  /*52f0*/  SHF.R.S32.HI R247, RZ, 0x1f, R31 ;  /* 0x0000001ffff77819 */ /* 0x000fe4000001141f */
[----:B------:R-:W-:Y:S02]  /*5300*/  IADD3 R248, P4, R31, UR10, RZ ;  /* 0x0000000a1ff87c10 */ /* 0x000fe4000ff9e0ff */
[----:B------:R-:W-:Y:S02]  /*5310*/  CS2R R30, SRZ ;  /* 0x00000000001e7805 */ /* 0x000fe4000001ff00 */
[----:B------:R-:W-:-:S02]  /*5320*/  IADD3.X R235, R235, UR11, RZ, P6, !PT ;  /* 0x0000000bebeb7c10 */ /* 0x000fc4000b7fe4ff */
[----:B------:R-:W-:Y:S02]  /*5330*/  IADD3.X R239, R239, UR11, RZ, P3, !PT ;  /* 0x0000000befef7c10 */ /* 0x000fe40009ffe4ff */
[----:B------:R-:W-:Y:S02]  /*5340*/  SHF.R.S32.HI R249, RZ, 0x1f, R32 ;  /* 0x0000001ffff97819 */ /* 0x000fe40000011420 */
[----:B------:R-:W-:Y:S02]  /*5350*/  IADD3 R250, P6, R32, UR10, RZ ;  /* 0x0000000a20fa7c10 */ /* 0x000fe4000ffde0ff */
[----:B------:R-:W-:Y:S02]  /*5360*/  IADD3.X R237, R237, UR11, RZ, P5, !PT ;  /* 0x0000000beded7c10 */ /* 0x000fe4000affe4ff */
[----:B------:R-:W-:Y:S02]  /*5370*/  IADD3 R11, P3, R34, UR10, RZ ;  /* 0x0000000a220b7c10 */ /* 0x000fe4000ff7e0ff */
[----:B------:R-:W-:-:S02]  /*5380*/  IADD3.X R241, R241, UR11, RZ, P2, !PT ;  /* 0x0000000bf1f17c10 */ /* 0x000fc400097fe4ff */
[----:B------:R-:W-:Y:S01]  /*5390*/  SHF.R.S32.HI R251, RZ, 0x1f, R33 ;  /* 0x0000001ffffb7819 */ /* 0x000fe20000011421 */
[----:B------:R0:W-:Y:S01]  /*53a0*/  STL [R1+0x204], R11 ;  /* 0x0002040b01007387 */ /* 0x0001e20000100800 */
[----:B------:R-:W-:Y:S02]  /*53b0*/  IADD3 R252, P5, R33, UR10, RZ ;  /* 0x0000000a21fc7c10 */ /* 0x000fe4000ffbe0ff */
[----:B------:R-:W-:Y:S02]  /*53c0*/  CS2R R32, SRZ ;  /* 0x0000000000207805 */ /* 0x000fe4000001ff00 */
[----:B------:R-:W-:Y:S02]  /*53d0*/  IADD3 R12, P2, R54, UR10, RZ ;  /* 0x0000000a360c7c10 */ /* 0x000fe4000ff5e0ff */
[----:B------:R-:W-:Y:S02]  /*53e0*/  IADD3.X R243, R243, UR11, RZ, P1, !PT ;  /* 0x0000000bf3f37c10 */ /* 0x000fe40008ffe4ff */
[----:B------:R-:W-:Y:S01]  /*53f0*/  LOP3.LUT R152, R98, 0xf60, R9, 0xf8, !PT ;  /* 0x00000f6062987812 */ /* 0x000fe200078ef809 */
[----:B------:R1:W-:Y:S01]  /*5400*/  STL [R1+0x20c], R12 ;  /* 0x00020c0c01007387 */ /* 0x0003e20000100800 */
[----:B------:R-:W-:-:S02]  /*5410*/  IADD3 R13, P1, R35, UR10, RZ ;  /* 0x0000000a230d7c10 */ /* 0x000fc4000ff3e0ff */
[----:B------:R-:W-:Y:S02]  /*5420*/  CS2R R98, SRZ ;  /* 0x0000000000627805 */ /* 0x000fe4000001ff00 */
[----:B------:R-:W-:Y:S02]  /*5430*/  IADD3.X R245, R245, UR11, RZ, P0, !PT ;  /* 0x0000000bf5f57c10 */ /* 0x000fe400087fe4ff */
[----:B------:R-:W-:Y:S01]  /*5440*/  SHF.R.S32.HI R9, RZ, 0x1f, R34 ;  /* 0x0000001fff097819 */ /* 0x000fe20000011422 */
[----:B------:R2:W-:Y:S01]  /*5450*/  STL [R1+0x214], R13 ;  /* 0x0002140d01007387 */ /* 0x0005e20000100800 */
[----:B------:R-:W-:Y:S02]  /*5460*/  IADD3 R14, P0, R36, UR10, RZ ;  /* 0x0000000a240e7c10 */ /* 0x000fe4000ff1e0ff */
[----:B------:R-:W-:Y:S02]  /*5470*/  IADD3.X R247, R247, UR11, RZ, P4, !PT ;  /* 0x0000000bf7f77c10 */ /* 0x000fe4000a7fe4ff */
[----:B------:R-:W-:Y:S01]  /*5480*/  IADD3 R15, P4, R37, UR10, RZ ;  /* 0x0000000a250f7c10 */ /* 0x000fe2000ff9e0ff */
[----:B------:R3:W-:Y:S01]  /*5490*/  STL [R1+0x21c], R14 ;  /* 0x00021c0e01007387 */ /* 0x0007e20000100800 */
[----:B------:R-:W-:-:S02]  /*54a0*/  IADD3.X R249, R249, UR11, RZ, P6, !PT ;  /* 0x0000000bf9f97c10 */ /* 0x000fc4000b7fe4ff */
[----:B------:R-:W-:Y:S01]  /*54b0*/  IADD3 R16, P6, R38, UR10, RZ ;  /* 0x0000000a26107c10 */ /* 0x000fe2000ffde0ff */
[----:B------:R4:W-:Y:S01]  /*54c0*/  STL [R1+0x224], R15 ;  /* 0x0002240f01007387 */ /* 0x0009e20000100800 */
[----:B------:R-:W-:Y:S02]  /*54d0*/  IADD3.X R251, R251, UR11, RZ, P5, !PT ;  /* 0x0000000bfbfb7c10 */ /* 0x000fe4000affe4ff */
[----:B------:R-:W-:Y:S01]  /*54e0*/  IADD3 R18, P5, R39, UR10, RZ ;  /* 0x0000000a27127c10 */ /* 0x000fe2000ffbe0ff */
[----:B------:R-:W-:Y:S01]  /*54f0*/  STL [R1+0x22c], R16 ;  /* 0x00022c1001007387 */ /* 0x000fe20000100800 */
[----:B------:R-:W-:Y:S02]  /*5500*/  IADD3.X R17, R9, UR11, RZ, P3, !PT ;  /* 0x0000000b09117c10 */ /* 0x000fe40009ffe4ff */
[----:B------:R-:W-:Y:S01]  /*5510*/  SHF.R.S32.HI R10, RZ, 0x1f, R54 ;  /* 0x0000001fff0a7819 */ /* 0x000fe20000011436 */
[----:B------:R5:W-:Y:S01]  /*5520*/  STL [R1+0x234], R18 ;  /* 0x0002341201007387 */ /* 0x000be20000100800 */
[----:B0-----:R-:W-:-:S02]  /*5530*/  SHF.R.S32.HI R11, RZ, 0x1f, R35 ;  /* 0x0000001fff0b7819 */ /* 0x001fc40000011423 */
[----:B------:R-:W-:Y:S02]  /*5540*/  CS2R R34, SRZ ;  /* 0x0000000000227805 */ /* 0x000fe4000001ff00 */
[----:B-1----:R-:W-:Y:S01]  /*5550*/  SHF.R.S32.HI R12, RZ, 0x1f, R36 ;  /* 0x0000001fff0c7819 */ /* 0x002fe20000011424 */
[----:B------:R0:W-:Y:S01]  /*5560*/  STL [R1+0x200], R17 ;  /* 0x0002001101007387 */ /* 0x0001e20000100800 */
[----:B--2---:R-:W-:Y:S02]  /*5570*/  SHF.R.S32.HI R13, RZ, 0x1f, R37 ;  /* 0x0000001fff0d7819 */ /* 0x004fe40000011425 */
[----:B------:R-:W-:Y:S02]  /*5580*/  CS2R R36, SRZ ;  /* 0x0000000000247805 */ /* 0x000fe4000001ff00 */
[----:B---3--:R-:W-:Y:S02]  /*5590*/  SHF.R.S32.HI R14, RZ, 0x1f, R38 ;  /* 0x0000001fff0e7819 */ /* 0x008fe40000011426 */
[----:B------:R-:W-:-:S02]  /*55a0*/  CS2R R54, SRZ ;  /* 0x0000000000367805 */ /* 0x000fc4000001ff00 */
[----:B----4-:R-:W-:Y:S02]  /*55b0*/  SHF.R.S32.HI R15, RZ, 0x1f, R39 ;  /* 0x0000001fff0f7819 */ /* 0x010fe40000011427 */
[----:B------:R-:W-:Y:S02]  /*55c0*/  CS2R R38, SRZ ;  /* 0x0000000000267805 */ /* 0x000fe4000001ff00 */
[----:B-----5:R-:W-:Y:S02]  /*55d0*/  IADD3 R18, P3, R40, UR10, RZ ;  /* 0x0000000a28127c10 */ /* 0x020fe4000ff7e0ff */
[----:B------:R-:W-:Y:S02]  /*55e0*/  SHF.R.S32.HI R16, RZ, 0x1f, R40 ;  /* 0x0000001fff107819 */ /* 0x000fe40000011428 */
[----:B0-----:R-:W-:Y:S01]  /*55f0*/  IADD3.X R17, R10, UR11, RZ, P2, !PT ;  /* 0x0000000b0a117c10 */ /* 0x001fe200097fe4ff */
[----:B------:R0:W-:Y:S01]  /*5600*/  STL [R1+0x23c], R18 ;  /* 0x00023c1201007387 */ /* 0x0001e20000100800 */
[----:B------:R-:W-:-:S02]  /*5610*/  SHF.R.S32.HI R9, RZ, 0x1f, R41 ;  /* 0x0000001fff097819 */ /* 0x000fc40000011429 */
[----:B------:R-:W-:Y:S01]  /*5620*/  SHF.R.S32.HI R10, RZ, 0x1f, R56 ;  /* 0x0000001fff0a7819 */ /* 0x000fe20000011438 */
[----:B------:R1:W-:Y:S01]  /*5630*/  STL [R1+0x208], R17 ;  /* 0x0002081101007387 */ /* 0x0003e20000100800 */
[----:B0-----:R-:W-:Y:S02]  /*5640*/  IADD3 R18, P2, R41, UR10, RZ ;  /* 0x0000000a29127c10 */ /* 0x001fe4000ff5e0ff */
[----:B------:R-:W-:Y:S02]  /*5650*/  CS2R R40, SRZ ;  /* 0x0000000000287805 */ /* 0x000fe4000001ff00 */
[----:B-1----:R-:W-:Y:S01]  /*5660*/  IADD3.X R17, R11, UR11, RZ, P1, !PT ;  /* 0x0000000b0b117c10 */ /* 0x002fe20008ffe4ff */
[----:B------:R0:W-:Y:S01]  /*5670*/  STL [R1+0x244], R18 ;  /* 0x0002441201007387 */ /* 0x0001e20000100800 */
[----:B------:R-:W-:-:S03]  /*5680*/  SHF.R.S32.HI R11, RZ, 0x1f, R42 ;  /* 0x0000001fff0b7819 */ /* 0x000fc6000001142a */
        /* <DEDUP_REMOVED lines=8> */
[----:B-1----:R-:W-:-:S03]  /*5710*/  IADD3.X R17, R13, UR11, RZ, P4, !PT ;  /* 0x0000000b0d117c10 */ /* 0x002fc6000a7fe4ff */
        /* <DEDUP_REMOVED lines=67> */
[----:B------:R-:W-:Y:S02]  /*5b50*/  IADD3.X R14, R14, UR11, RZ, P3, !PT ;  /* 0x0000000b0e0e7c10 */ /* 0x000fe40009ffe4ff */
[----:B------:R-:W-:Y:S01]  /*5b60*/  SHF.R.S32.HI R16, RZ, 0x1f, R78 ;  /* 0x0000001fff107819 */ /* 0x000fe2000001144e */
[----:B------:R1:W-:Y:S01]  /*5b70*/  STL [R1+0x278], R17 ;  /* 0x0002781101007387 */ /* 0x0003e20000100800 */
[----:B0-----:R-:W-:-:S02]  /*5b80*/  IADD3 R18, P2, R76, UR10, RZ ;  /* 0x0000000a4c127c10 */ /* 0x001fc4000ff5e0ff */
        /* <DEDUP_REMOVED lines=26> */
[----:B------:R-:W-:Y:S01]  /*5d30*/  STL [R1+0x2d4], R18 ;  /* 0x0002d41201007387 */ /* 0x000fe20000100800 */
[----:B------:R-:W-:Y:S02]  /*5d40*/  IADD3 R13, P5, R7, UR10, RZ ;  /* 0x0000000a070d7c10 */ /* 0x000fe4000ffbe0ff */
[----:B------:R-:W-:Y:S01]  /*5d50*/  SHF.R.S32.HI R7, RZ, 0x1f, R6 ;  /* 0x0000001fff077819 */ /* 0x000fe20000011406 */
[----:B------:R-:W-:Y:S04]  /*5d60*/  STL [R1+0x2a0], R17 ;  /* 0x0002a01101007387 */ /* 0x000fe80000100800 */
[----:B------:R0:W-:Y:S04]  /*5d70*/  STL [R1+0x2dc], R13 ;  /* 0x0002dc0d01007387 */ /* 0x0001e80000100800 */
[----:B------:R1:W-:Y:S01]  /*5d80*/  STL [R1+0x2a8], R14 ;  /* 0x0002a80e01007387 */ /* 0x0003e20000100800 */
[----:B0-----:R-:W-:-:S02]  /*5d90*/  IADD3 R13, P3, R6, UR10, RZ ;  /* 0x0000000a060d7c10 */ /* 0x001fc4000ff7e0ff */
[----:B------:R-:W-:Y:S02]  /*5da0*/  SHF.R.S32.HI R6, RZ, 0x1f, R5 ;  /* 0x0000001fff067819 */ /* 0x000fe40000011405 */
[----:B-1----:R-:W-:Y:S01]  /*5db0*/  IADD3.X R14, R15, UR11, RZ, P2, !PT ;  /* 0x0000000b0f0e7c10 */ /* 0x002fe200097fe4ff */
[----:B------:R0:W-:Y:S01]  /*5dc0*/  STL [R1+0x2e4], R13 ;  /* 0x0002e40d01007387 */ /* 0x0001e20000100800 */
[----:B------:R-:W-:-:S03]  /*5dd0*/  IADD3.X R15, R16, UR11, RZ, P1, !PT ;  /* 0x0000000b100f7c10 */ /* 0x000fc60008ffe4ff */
[----:B------:R1:W-:Y:S01]  /*5de0*/  STL [R1+0x2b0], R14 ;  /* 0x0002b00e01007387 */ /* 0x0003e20000100800 */
[----:B0-----:R-:W-:Y:S02]  /*5df0*/  IADD3 R13, P2, R5, UR10, RZ ;  /* 0x0000000a050d7c10 */ /* 0x001fe4000ff5e0ff */
[----:B------:R-:W-:Y:S02]  /*5e00*/  SHF.R.S32.HI R5, RZ, 0x1f, R3 ;  /* 0x0000001fff057819 */ /* 0x000fe40000011403 */
[----:B-1----:R-:W-:Y:S01]  /*5e10*/  IADD3 R14, P1, R3, UR10, RZ ;  /* 0x0000000a030e7c10 */ /* 0x002fe2000ff3e0ff */
[----:B------:R0:W-:Y:S01]  /*5e20*/  STL [R1+0x2ec], R13 ;  /* 0x0002ec0d01007387 */ /* 0x0001e20000100800 */
[----:B------:R-:W-:Y:S02]  /*5e30*/  IADD3.X R3, R9, UR11, RZ, P0, !PT ;  /* 0x0000000b09037c10 */ /* 0x000fe400087fe4ff */
[----:B------:R-:W-:Y:S01]  /*5e40*/  IADD3 R9, P0, R2, UR10, RZ ;  /* 0x0000000a02097c10 */ /* 0x000fe2000ff1e0ff */
[----:B------:R-:W-:Y:S04]  /*5e50*/  STL [R1+0x2b8], R15 ;  /* 0x0002b80f01007387 */ /* 0x000fe80000100800 */
[----:B------:R1:W-:Y:S01]  /*5e60*/  STL [R1+0x2f4], R14 ;  /* 0x0002f40e01007387 */ /* 0x0003e20000100800 */
[----:B0-----:R-:W-:-:S03]  /*5e70*/  SHF.R.S32.HI R13, RZ, 0x1f, R2 ;  /* 0x0000001fff0d7819 */ /* 0x001fc60000011402 */
[----:B------:R0:W-:Y:S01]  /*5e80*/  STL [R1+0x2c0], R3 ;  /* 0x0002c00301007387 */ /* 0x0001e20000100800 */
[----:B------:R-:W-:-:S03]  /*5e90*/  SHF.R.S32.HI R2, RZ, 0x1f, R8 ;  /* 0x0000001fff027819 */ /* 0x000fc60000011408 */
[----:B------:R2:W-:Y:S01]  /*5ea0*/  STL [R1+0x2fc], R9 ;  /* 0x0002fc0901007387 */ /* 0x0005e20000100800 */
[----:B-1----:R-:W-:Y:S02]  /*5eb0*/  LOP3.LUT R14, R154, 0x1f, RZ, 0xc0, !PT ;  /* 0x0000001f9a0e7812 */ /* 0x002fe400078ec0ff */
[----:B0-----:R-:W-:Y:S02]  /*5ec0*/  IADD3.X R3, R10, UR11, RZ, P4, !PT ;  /* 0x0000000b0a037c10 */ /* 0x001fe4000a7fe4ff */
[----:B------:R-:W-:Y:S02]  /*5ed0*/  IADD3.X R10, R12, UR11, RZ, P5, !PT ;  /* 0x0000000b0c0a7c10 */ /* 0x000fe4000affe4ff */
[----:B--2---:R-:W-:Y:S01]  /*5ee0*/  IADD3 R9, P4, R8, UR10, RZ ;  /* 0x0000000a08097c10 */ /* 0x004fe2000ff9e0ff */
[----:B------:R0:W-:Y:S01]  /*5ef0*/  STL [R1+0x2c8], R3 ;  /* 0x0002c80301007387 */ /* 0x0001e20000100800 */
[----:B------:R-:W-:Y:S01]  /*5f00*/  IADD3.X R8, R11, UR11, RZ, P6, !PT ;  /* 0x0000000b0b087c10 */ /* 0x000fe2000b7fe4ff */
[----:B------:R-:W-:-:S02]  /*5f10*/  USHF.R.U32.HI UR10, URZ, 0x4, UR6 ;  /* 0x000000043f0a7899 */ /* 0x000fc40008011606 */
[----:B------:R1:W-:Y:S02]  /*5f20*/  STL [R1+0x304], R9 ;  /* 0x0003040901007387 */ /* 0x0003e40000100800 */
[----:B------:R-:W-:Y:S02]  /*5f30*/  USGXT.U32 UR10, UR10, 0xe ;  /* 0x0000000e0a0a789a */ /* 0x000fe40008000000 */
[----:B------:R2:W-:Y:S01]  /*5f40*/  STL [R1+0x2d0], R8 ;  /* 0x0002d00801007387 */ /* 0x0005e20000100800 */
[----:B0-----:R-:W-:Y:S01]  /*5f50*/  IADD3 R3, P6, R0, UR8, RZ ;  /* 0x0000000800037c10 */ /* 0x001fe2000ffde0ff */
[----:B------:R-:W-:Y:S02]  /*5f60*/  UMOV UR8, 0xffffff80 ;  /* 0xffffff8000087882 */ /* 0x000fe40000000000 */
[----:B------:R-:W-:Y:S01]  /*5f70*/  STL [R1+0x2d8], R10 ;  /* 0x0002d80a01007387 */ /* 0x000fe20000100800 */
[----:B------:R-:W-:Y:S01]  /*5f80*/  UMOV UR18, UR10 ;  /* 0x0000000a00127c82 */ /* 0x000fe20008000000 */
[----:B-1----:R-:W-:-:S02]  /*5f90*/  IADD3.X R9, R7, UR11, RZ, P3, !PT ;  /* 0x0000000b07097c10 */ /* 0x002fc40009ffe4ff */
[----:B------:R-:W-:Y:S02]  /*5fa0*/  IADD3.X R7, R5, UR11, RZ, P1, !PT ;  /* 0x0000000b05077c10 */ /* 0x000fe40008ffe4ff */
[----:B--2---:R-:W-:Y:S01]  /*5fb0*/  IADD3.X R8, R6, UR11, RZ, P2, !PT ;  /* 0x0000000b06087c10 */ /* 0x004fe200097fe4ff */
[----:B------:R-:W-:Y:S01]  /*5fc0*/  STL [R1+0x2e0], R9 ;  /* 0x0002e00901007387 */ /* 0x000fe20000100800 */
[----:B------:R-:W-:Y:S02]  /*5fd0*/  IADD3.X R6, R13, UR11, RZ, P0, !PT ;  /* 0x0000000b0d067c10 */ /* 0x000fe400087fe4ff */
[----:B------:R-:W-:Y:S01]  /*5fe0*/  IADD3.X R5, R2, UR11, RZ, P4, !PT ;  /* 0x0000000b02057c10 */ /* 0x000fe2000a7fe4ff */
[----:B------:R-:W-:Y:S01]  /*5ff0*/  STL [R1+0x2e8], R8 ;  /* 0x0002e80801007387 */ /* 0x000fe20000100800 */
[----:B------:R-:W-:Y:S01]  /*6000*/  LEA.HI.X.SX32 R2, R0, UR9, 0x1, P6 ;  /* 0x0000000900027c11 */ /* 0x000fe2000b0f0eff */
[----:B------:R-:W-:Y:S01]  /*6010*/  UMOV UR9, 0x3fffffef ;  /* 0x3fffffef00097882 */ /* 0x000fe20000000000 */
[----:B------:R-:W-:Y:S01]  /*6020*/  IMAD.U32 R0, RZ, RZ, UR15 ;  /* 0x0000000fff007e24 */ /* 0x000fe2000f8e00ff */
[----:B------:R-:W-:Y:S01]  /*6030*/  STL [R1+0x2f0], R7 ;  /* 0x0002f00701007387 */ /* 0x000fe20000100800 */
[----:B------:R-:W-:-:S03]  /*6040*/  USHF.R.S32.HI UR15, URZ, 0x1f, UR14 ;  /* 0x0000001f3f0f7899 */ /* 0x000fc6000801140e */
[----:B------:R0:W-:Y:S04]  /*6050*/  STL [R1+0x2f8], R6 ;  /* 0x0002f80601007387 */ /* 0x0001e80000100800 */
[----:B------:R1:W-:Y:S04]  /*6060*/  STL [R1+0x300], R5 ;  /* 0x0003000501007387 */ /* 0x0003e80000100800 */
[----:B------:R2:W-:Y:S01]  /*6070*/  STL [R1], RZ ;  /* 0x000000ff01007387 */ /* 0x0005e20000100800 */
[----:B0-----:R-:W-:-:S03]  /*6080*/  LOP3.LUT R6, R152, 0x10, RZ, 0x3c, !PT ;  /* 0x0000001098067812 */ /* 0x001fc600078e3cff */
[----:B------:R2:W-:Y:S01]  /*6090*/  STL [R1+0x4], RZ ;  /* 0x000004ff01007387 */ /* 0x0005e20000100800 */
[----:B-1----:R-:W-:Y:S01]  /*60a0*/  IMAD R5, R14, UR5, RZ ;  /* 0x000000050e057c24 */ /* 0x002fe2000f8e02ff */
[----:B------:R-:W-:Y:S02]  /*60b0*/  UMOV UR5, URZ ;  /* 0x0000003f00057c82 */ /* 0x000fe40008000000 */
[----:B------:R2:W-:Y:S01]  /*60c0*/  STL [R1+0x8], RZ ;  /* 0x000008ff01007387 */ /* 0x0005e20000100800 */
[----:B------:R-:W-:Y:S01]  /*60d0*/  UIADD3.64 UR8, UR4, -UR8, URZ ;  /* 0x8000000804087297 */ /* 0x000fe2000fffe03f */
[----:B------:R-:W-:Y:S02]  /*60e0*/  SHF.R.S32.HI R7, RZ, 0x1f, R5 ;  /* 0x0000001fff077819 */ /* 0x000fe40000011405 */
        /* <DEDUP_REMOVED lines=125> */
[----:B------:R2:W-:Y:S02]  /*68c0*/  STL [R1+0x30c], R6 ;  /* 0x00030c0601007387 */ /* 0x0005e40000100800 */
.L_x_1:
[----:B--2---:R-:W0:Y:S01]  /*68d0*/  LDC R6, c[0x0][0x238] ;  /* 0x00008e00ff067b82 */ /* 0x004e220000000800 */
[----:B------:R1:W-:Y:S01]  /*68e0*/  STL.64 [R1+0x560], R150 ;  /* 0x0005609601007387 */ /* 0x0003e20000100a00 */
[C---:B------:R-:W-:Y:S02]  /*68f0*/  ISETP.GT.AND P2, PT, R0.reuse, 0x1, PT ;  /* 0x000000010000780c */ /* 0x040fe40003f44270 */
[----:B------:R-:W-:Y:S01]  /*6900*/  PRMT R168, RZ, 0x7610, R168 ;  /* 0x00007610ffa87816 */ /* 0x000fe200000000a8 */
[----:B------:R2:W-:Y:S01]  /*6910*/  STL.64 [R1+0x558], R148 ;  /* 0x0005589401007387 */ /* 0x0005e20000100a00 */
[----:B------:R-:W-:Y:S02]  /*6920*/  ISETP.GT.AND P3, PT, R0, 0x2, PT ;  /* 0x000000020000780c */ /* 0x000fe40003f64270 */
[----:B------:R-:W3:Y:S01]  /*6930*/  LDC R10, c[0x0][0x238] ;  /* 0x00008e00ff0a7b82 */ /* 0x000ee20000000800 */
[----:B------:R-:W-:Y:S01]  /*6940*/  STL.64 [R1+0x550], R146 ;  /* 0x0005509201007387 */ /* 0x000fe20000100a00 */
[----:B------:R-:W-:-:S03]  /*6950*/  PRMT R167, RZ, 0x7610, R167 ;  /* 0x00007610ffa77816 */ /* 0x000fc600000000a7 */
[----:B------:R-:W-:Y:S03]  /*6960*/  STL.64 [R1+0x548], R144 ;  /* 0x0005489001007387 */ /* 0x000fe60000100a00 */
[----:B-1----:R-:W1:Y:S01]  /*6970*/  LDC R151, c[0x0][0x238] ;  /* 0x00008e00ff977b82 */ /* 0x002e620000000800 */
[----:B------:R-:W-:Y:S04]  /*6980*/  STL.64 [R1+0x540], R142 ;  /* 0x0005408e01007387 */ /* 0x000fe80000100a00 */
[----:B------:R-:W-:Y:S01]  /*6990*/  STL.64 [R1+0x538], R140 ;  /* 0x0005388c01007387 */ /* 0x000fe20000100a00 */
[----:B0-----:R-:W-:Y:S01]  /*69a0*/  IMAD.SHL.U32 R11, R6, 0x2, RZ ;  /* 0x00000002060b7824 */ /* 0x001fe200078e00ff */
[----:B------:R-:W-:-:S02]  /*69b0*/  IADD3 R6, P1, R3, UR7, RZ ;  /* 0x0000000703067c10 */ /* 0x000fc4000ff3e0ff */
[----:B------:R-:W-:Y:S01]  /*69c0*/  STL.64 [R1+0x530], R138 ;  /* 0x0005308a01007387 */ /* 0x000fe20000100a00 */
[----:B------:R-:W-:Y:S01]  /*69d0*/  PRMT R166, RZ, 0x7610, R166 ;  /* 0x00007610ffa67816 */ /* 0x000fe200000000a6 */
[----:B------:R-:W0:Y:S01]  /*69e0*/  LDC R150, c[0x0][0x238] ;  /* 0x00008e00ff967b82 */ /* 0x000e220000000800 */
[CC--:B------:R-:W-:Y:S01]  /*69f0*/  IADD3 R8, P0, R11.reuse, R3.reuse, RZ ;  /* 0x000000030b087210 */ /* 0x0c0fe20007f1e0ff */
[----:B------:R-:W-:Y:S03]  /*6a00*/  STL.64 [R1+0x528], R136 ;  /* 0x0005288801007387 */ /* 0x000fe60000100a00 */
[-C--:B------:R-:W-:Y:S01]  /*6a10*/  LEA.HI.X.SX32 R9, R11, R2.reuse, 0x1, P0 ;  /* 0x000000020b097211 */ /* 0x080fe200000f0eff */
[C---:B---3--:R-:W-:Y:S01]  /*6a20*/  IMAD R11, R10.reuse, 0x3, RZ ;  /* 0x000000030a0b7824 */ /* 0x048fe200078e02ff */
[----:B------:R-:W-:Y:S04]  /*6a30*/  STL.64 [R1+0x520], R134 ;  /* 0x0005208601007387 */ /* 0x000fe80000100a00 */
[----:B------:R-:W-:Y:S01]  /*6a40*/  STL.64 [R1+0x518], R132 ;  /* 0x0005188401007387 */ /* 0x000fe20000100a00 */
[----:B-1----:R-:W-:Y:S01]  /*6a50*/  LEA.HI.X.SX32 R7, R151, R2, 0x1, P1 ;  /* 0x0000000297077211 */ /* 0x002fe200008f0eff */
[----:B------:R-:W-:Y:S01]  /*6a60*/  IMAD.SHL.U32 R10, R10, 0x4, RZ ;  /* 0x000000040a0a7824 */ /* 0x000fe200078e00ff */
[----:B------:R-:W-:Y:S01]  /*6a70*/  ISETP.GT.AND P1, PT, R0, 0x3, PT ;  /* 0x000000030000780c */ /* 0x000fe20003f24270 */
[----:B------:R-:W-:Y:S04]  /*6a80*/  STL.64 [R1+0x510], R130 ;  /* 0x0005108201007387 */ /* 0x000fe80000100a00 */
[----:B------:R1:W3:Y:S04]  /*6a90*/  @P2 LDG.E.U8 R168, desc[UR12][R6.64] ;  /* 0x0000000c06a82981 */ /* 0x0002e8000c1e1100 */
[----:B------:R-:W-:Y:S04]  /*6aa0*/  STL.64 [R1+0x508], R128 ;  /* 0x0005088001007387 */ /* 0x000fe80000100a00 */
[----:B------:R-:W-:Y:S01]  /*6ab0*/  STL.64 [R1+0x500], R126 ;  /* 0x0005007e01007387 */ /* 0x000fe20000100a00 */
[----:B-1----:R-:W-:-:S03]  /*6ac0*/  IADD3 R6, P0, R11, R3, RZ ;  /* 0x000000030b067210 */ /* 0x002fc60007f1e0ff */
[----:B------:R-:W-:Y:S01]  /*6ad0*/  STL.64 [R1+0x4f8], R124 ;  /* 0x0004f87c01007387 */ /* 0x000fe20000100a00 */
[----:B------:R-:W-:Y:S02]  /*6ae0*/  LEA.HI.X.SX32 R7, R11, R2, 0x1, P0 ;  /* 0x000000020b077211 */ /* 0x000fe400000f0eff */
[----:B------:R-:W1:Y:S01]  /*6af0*/  LDC R11, c[0x0][0x238] ;  /* 0x00008e00ff0b7b82 */ /* 0x000e620000000800 */
[----:B------:R-:W-:Y:S04]  /*6b00*/  STL.64 [R1+0x4f0], R122 ;  /* 0x0004f07a01007387 */ /* 0x000fe80000100a00 */
        /* <DEDUP_REMOVED lines=16> */
[----:B------:R4:W3:Y:S04]  /*6c10*/  @P3 LDG.E.U8 R167, desc[UR12][R8.64] ;  /* 0x0000000c08a73981 */ /* 0x0008e8000c1e1100 */
[----:B------:R-:W-:Y:S04]  /*6c20*/  STL.64 [R1+0x468], R88 ;  /* 0x0004685801007387 */ /* 0x000fe80000100a00 */
[----:B------:R-:W-:Y:S01]  /*6c30*/  STL.64 [R1+0x460], R86 ;  /* 0x0004605601007387 */ /* 0x000fe20000100a00 */
[----:B----4-:R-:W-:-:S03]  /*6c40*/  IADD3 R8, P3, R10, R3, RZ ;  /* 0x000000030a087210 */ /* 0x010fc60007f7e0ff */
[----:B------:R-:W-:Y:S01]  /*6c50*/  STL.64 [R1+0x458], R84 ;  /* 0x0004585401007387 */ /* 0x000fe20000100a00 */
[----:B------:R-:W-:-:S03]  /*6c60*/  LEA.HI.X.SX32 R9, R10, R2, 0x1, P3 ;  /* 0x000000020a097211 */ /* 0x000fc600018f0eff */
[----:B------:R-:W-:Y:S01]  /*6c70*/  STL.64 [R1+0x450], R82 ;  /* 0x0004505201007387 */ /* 0x000fe20000100a00 */
[----:B-1----:R-:W-:-:S03]  /*6c80*/  IMAD R10, R11, 0x5, RZ ;  /* 0x000000050b0a7824 */ /* 0x002fc600078e02ff */
[----:B------:R-:W-:Y:S04]  /*6c90*/  STL.64 [R1+0x448], R80 ;  /* 0x0004485001007387 */ /* 0x000fe80000100a00 */
[----:B------:R-:W-:Y:S04]  /*6ca0*/  STL.64 [R1+0x440], R78 ;  /* 0x0004404e01007387 */ /* 0x000fe80000100a00 */
[----:B------:R-:W-:Y:S04]  /*6cb0*/  STL.64 [R1+0x438], R76 ;  /* 0x0004384c01007387 */ /* 0x000fe80000100a00 */
[----:B------:R-:W-:Y:S04]  /*6cc0*/  STL.64 [R1+0x430], R74 ;  /* 0x0004304a01007387 */ /* 0x000fe80000100a00 */
[----:B------:R-:W-:Y:S04]  /*6cd0*/  STL.64 [R1+0x428], R72 ;  /* 0x0004284801007387 */ /* 0x000fe80000100a00 */
[----:B------:R-:W-:Y:S04]  /*6ce0*/  STL.64 [R1+0x420], R70 ;  /* 0x0004204601007387 */ /* 0x000fe80000100a00 */
[----:B------:R1:W4:Y:S04]  /*6cf0*/  @P1 LDG.E.U8 R166, desc[UR12][R6.64] ;  /* 0x0000000c06a61981 */ /* 0x000328000c1e1100 */
[----:B------:R-:W-:Y:S04]  /*6d00*/  STL.64 [R1+0x418], R68 ;  /* 0x0004184401007387 */ /* 0x000fe80000100a00 */
[----:B------:R-:W-:Y:S01]  /*6d10*/  STL.64 [R1+0x410], R66 ;  /* 0x0004104201007387 */ /* 0x000fe20000100a00 */
[----:B-1----:R-:W-:-:S03]  /*6d20*/  IADD3 R6, P4, R10, R3, RZ ;  /* 0x000000030a067210 */ /* 0x002fc60007f9e0ff */
[----:B------:R-:W-:Y:S01]  /*6d30*/  STL.64 [R1+0x408], R64 ;  /* 0x0004084001007387 */ /* 0x000fe20000100a00 */
[----:B------:R-:W-:-:S03]  /*6d40*/  LEA.HI.X.SX32 R7, R10, R2, 0x1, P4 ;  /* 0x000000020a077211 */ /* 0x000fc600020f0eff */
[----:B------:R-:W-:Y:S01]  /*6d50*/  STL.64 [R1+0x400], R62 ;  /* 0x0004003e01007387 */ /* 0x000fe20000100a00 */
[----:B------:R-:W2:Y:S03]  /*6d60*/  LDC R10, c[0x0][0x238] ;  /* 0x00008e00ff0a7b82 */ /* 0x000ea60000000800 */
[----:B------:R-:W-:Y:S04]  /*6d70*/  STL.64 [R1+0x3f8], R60 ;  /* 0x0003f83c01007387 */ /* 0x000fe80000100a00 */
[----:B------:R-:W-:Y:S04]  /*6d80*/  STL.64 [R1+0x3f0], R58 ;  /* 0x0003f03a01007387 */ /* 0x000fe80000100a00 */
[----:B------:R-:W-:Y:S04]  /*6d90*/  STL.64 [R1+0x3e8], R56 ;  /* 0x0003e83801007387 */ /* 0x000fe80000100a00 */
[----:B------:R-:W-:Y:S04]  /*6da0*/  STL.64 [R1+0x3e0], R54 ;  /* 0x0003e03601007387 */ /* 0x000fe80000100a00 */
[----:B------:R-:W-:Y:S04]  /*6db0*/  STL.64 [R1+0x3d8], R52 ;  /* 0x0003d83401007387 */ /* 0x000fe80000100a00 */
[----:B------:R-:W-:Y:S04]  /*6dc0*/  STL.64 [R1+0x3d0], R50 ;  /* 0x0003d03201007387 */ /* 0x000fe80000100a00 */
[----:B------:R-:W-:Y:S04]  /*6dd0*/  STL.64 [R1+0x3c8], R48 ;  /* 0x0003c83001007387 */ /* 0x000fe80000100a00 */
[----:B------:R-:W-:Y:S01]  /*6de0*/  STL.64 [R1+0x3c0], R46 ;  /* 0x0003c02e01007387 */ /* 0x000fe20000100a00 */
[----:B------:R-:W-:-:S03]  /*6df0*/  ISETP.GT.AND P2, PT, R0, 0x4, PT ;  /* 0x000000040000780c */ /* 0x000fc60003f44270 */
[----:B------:R-:W-:Y:S04]  /*6e00*/  STL.64 [R1+0x3b8], R44 ;  /* 0x0003b82c01007387 */ /* 0x000fe80000100a00 */
[----:B------:R-:W-:Y:S04]  /*6e10*/  STL.64 [R1+0x3b0], R42 ;  /* 0x0003b02a01007387 */ /* 0x000fe80000100a00 */
[----:B------:R-:W-:Y:S04]  /*6e20*/  STL.64 [R1+0x3a8], R40 ;  /* 0x0003a82801007387 */ /* 0x000fe80000100a00 */
[----:B------:R-:W-:Y:S04]  /*6e30*/  STL.64 [R1+0x3a0], R38 ;  /* 0x0003a02601007387 */ /* 0x000fe80000100a00 */
[----:B------:R-:W-:Y:S01]  /*6e40*/  STL.64 [R1+0x398], R36 ;  /* 0x0003982401007387 */ /* 0x000fe20000100a00 */
[----:B------:R-:W-:-:S03]  /*6e50*/  ISETP.GT.AND P0, PT, R0, 0x5, PT ;  /* 0x000000050000780c */ /* 0x000fc60003f04270 */
[----:B------:R-:W-:Y:S04]  /*6e60*/  STL.64 [R1+0x390], R34 ;  /* 0x0003902201007387 */ /* 0x000fe80000100a00 */
[----:B------:R-:W-:Y:S01]  /*6e70*/  STL.64 [R1+0x388], R32 ;  /* 0x0003882001007387 */ /* 0x000fe20000100a00 */
[----:B------:R-:W-:-:S03]  /*6e80*/  PRMT R165, RZ, 0x7610, R165 ;  /* 0x00007610ffa57816 */ /* 0x000fc600000000a5 */
[----:B------:R-:W-:Y:S04]  /*6e90*/  STL.64 [R1+0x380], R30 ;  /* 0x0003801e01007387 */ /* 0x000fe80000100a00 */
[----:B------:R-:W-:Y:S01]  /*6ea0*/  STL.64 [R1+0x370], R28 ;  /* 0x0003701c01007387 */ /* 0x000fe20000100a00 */
[----:B------:R-:W-:-:S03]  /*6eb0*/  IMAD R11, R11, 0x6, RZ ;  /* 0x000000060b0b7824 */ /* 0x000fc600078e02ff */
[----:B------:R-:W-:Y:S01]  /*6ec0*/  STL.64 [R1+0x368], R26 ;  /* 0x0003681a01007387 */ /* 0x000fe20000100a00 */
[----:B------:R-:W-:-:S03]  /*6ed0*/  ISETP.GT.AND P1, PT, R0, 0x6, PT ;  /* 0x000000060000780c */ /* 0x000fc60003f24270 */
[----:B------:R0:W-:Y:S04]  /*6ee0*/  STL.64 [R1+0x360], R24 ;  /* 0x0003601801007387 */ /* 0x0001e80000100a00 */
[----:B-----5:R1:W-:Y:S01]  /*6ef0*/  STL [R1+0x310], R4 ;  /* 0x0003100401007387 */ /* 0x0203e20000100800 */
[----:B------:R-:W-:Y:S01]  /*6f00*/  PRMT R164, RZ, 0x7610, R164 ;  /* 0x00007610ffa47816 */ /* 0x000fe200000000a4 */
[----:B--2---:R-:W-:Y:S02]  /*6f10*/  IMAD R148, R10, 0x7, RZ ;  /* 0x000000070a947824 */ /* 0x004fe400078e02ff */
[----:B------:R2:W4:Y:S01]  /*6f20*/  @P2 LDG.E.U8 R165, desc[UR12][R8.64] ;  /* 0x0000000c08a52981 */ /* 0x000522000c1e1100 */
[C---:B0-----:R-:W-:Y:S02]  /*6f30*/  IMAD R24, R150.reuse, 0x9, RZ ;  /* 0x0000000996187824 */ /* 0x041fe400078e02ff */
[----:B-1----:R-:W-:Y:S01]  /*6f40*/  IMAD R4, R150, 0xa, RZ ;  /* 0x0000000a96047824 */ /* 0x002fe200078e02ff */
[----:B------:R-:W-:Y:S01]  /*6f50*/  PRMT R163, RZ, 0x7610, R163 ;  /* 0x00007610ffa37816 */ /* 0x000fe200000000a3 */
[----:B------:R-:W0:Y:S01]  /*6f60*/  LDC R150, c[0x0][0x238] ;  /* 0x00008e00ff967b82 */ /* 0x000e220000000800 */
[----:B------:R-:W-:Y:S01]  /*6f70*/  IMAD.SHL.U32 R149, R10, 0x8, RZ ;  /* 0x000000080a957824 */ /* 0x000fe200078e00ff */
[----:B--2---:R-:W-:Y:S01]  /*6f80*/  IADD3 R8, P3, R11, R3, RZ ;  /* 0x000000030b087210 */ /* 0x004fe20007f7e0ff */
[----:B------:R1:W2:Y:S01]  /*6f90*/  @P0 LDG.E.U8 R164, desc[UR12][R6.64] ;  /* 0x0000000c06a40981 */ /* 0x0002a2000c1e1100 */
[----:B------:R-:W-:-:S02]  /*6fa0*/  ISETP.GT.AND P2, PT, R0, 0x7, PT ;  /* 0x000000070000780c */ /* 0x000fc40003f44270 */
[-C--:B------:R-:W-:Y:S02]  /*6fb0*/  LEA.HI.X.SX32 R9, R11, R2.reuse, 0x1, P3 ;  /* 0x000000020b097211 */ /* 0x080fe400018f0eff */
[CC--:B------:R-:W-:Y:S02]  /*6fc0*/  IADD3 R10, P0, R149.reuse, R3.reuse, RZ ;  /* 0x00000003950a7210 */ /* 0x0c0fe40007f1e0ff */
[----:B------:R-:W-:Y:S01]  /*6fd0*/  PRMT R162, RZ, 0x7610, R162 ;  /* 0x00007610ffa27816 */ /* 0x000fe200000000a2 */
[----:B------:R1:W2:Y:S02]  /*6fe0*/  @P1 LDG.E.U8 R163, desc[UR12][R8.64] ;  /* 0x0000000c08a31981 */ /* 0x0002a4000c1e1100 */
[C---:B-1----:R-:W-:Y:S02]  /*6ff0*/  IADD3 R6, P3, R148.reuse, R3, RZ ;  /* 0x0000000394067210 */ /* 0x042fe40007f7e0ff */
[-C--:B------:R-:W-:Y:S02]  /*7000*/  LEA.HI.X.SX32 R11, R149, R2.reuse, 0x1, P0 ;  /* 0x00000002950b7211 */ /* 0x080fe400000f0eff */
[----:B------:R-:W-:-:S02]  /*7010*/  LEA.HI.X.SX32 R7, R148, R2, 0x1, P3 ;  /* 0x0000000294077211 */ /* 0x000fc400018f0eff */
[----:B------:R-:W-:-:S03]  /*7020*/  IADD3 R8, P0, R24, R3, RZ ;  /* 0x0000000318087210 */ /* 0x000fc60007f1e0ff */
[----:B------:R1:W2:Y:S01]  /*7030*/  @P2 LDG.E.U8 R162, desc[UR12][R6.64] ;  /* 0x0000000c06a22981 */ /* 0x0002a2000c1e1100 */
[----:B------:R-:W-:Y:S02]  /*7040*/  LEA.HI.X.SX32 R9, R24, R2, 0x1, P0 ;  /* 0x0000000218097211 */ /* 0x000fe400000f0eff */
[----:B-1----:R-:W-:-:S04]  /*7050*/  IADD3 R6, P0, R4, R3, RZ ;  /* 0x0000000304067210 */ /* 0x002fc80007f1e0ff */
[----:B------:R-:W-:Y:S01]  /*7060*/  LEA.HI.X.SX32 R7, R4, R2, 0x1, P0 ;  /* 0x0000000204077211 */ /* 0x000fe200000f0eff */
[----:B0-----:R-:W-:Y:S02]  /*7070*/  IMAD R4, R150, 0xb, RZ ;  /* 0x0000000b96047824 */ /* 0x001fe400078e02ff */
[----:B------:R-:W0:Y:S01]  /*7080*/  LDC R150, c[0x0][0x238] ;  /* 0x00008e00ff967b82 */ /* 0x000e220000000800 */
[C---:B------:R-:W-:Y:S02]  /*7090*/  ISETP.GT.AND P2, PT, R0.reuse, 0xa, PT ;  /* 0x0000000a0000780c */ /* 0x040fe40003f44270 */
[----:B------:R-:W-:Y:S02]  /*70a0*/  PRMT R159, RZ, 0x7610, R159 ;  /* 0x00007610ff9f7816 */ /* 0x000fe4000000009f */
[----:B------:R-:W-:Y:S02]  /*70b0*/  ISETP.GT.AND P1, PT, R0, 0x9, PT ;  /* 0x000000090000780c */ /* 0x000fe40003f24270 */
[----:B------:R-:W-:-:S07]  /*70c0*/  PRMT R160, RZ, 0x7610, R160 ;  /* 0x00007610ffa07816 */ /* 0x000fce00000000a0 */
[----:B------:R1:W2:Y:S04]  /*70d0*/  @P2 LDG.E.U8 R159, desc[UR12][R6.64] ;  /* 0x0000000c069f2981 */ /* 0x0002a8000c1e1100 */
[----:B------:R-:W2:Y:S01]  /*70e0*/  @P1 LDG.E.U8 R160, desc[UR12][R8.64] ;  /* 0x0000000c08a01981 */ /* 0x000ea2000c1e1100 */
[----:B-1----:R-:W-:-:S04]  /*70f0*/  IADD3 R6, P0, R4, R3, RZ ;  /* 0x0000000304067210 */ /* 0x002fc80007f1e0ff */
[----:B------:R-:W-:Y:S01]  /*7100*/  LEA.HI.X.SX32 R7, R4, R2, 0x1, P0 ;  /* 0x0000000204077211 */ /* 0x000fe200000f0eff */
[----:B0-----:R-:W-:Y:S02]  /*7110*/  IMAD R4, R150, 0xc, RZ ;  /* 0x0000000c96047824 */ /* 0x001fe400078e02ff */
[----:B------:R-:W0:Y:S01]  /*7120*/  LDC R150, c[0x0][0x238] ;  /* 0x00008e00ff967b82 */ /* 0x000e220000000800 */
[----:B------:R-:W-:Y:S02]  /*7130*/  ISETP.GT.AND P1, PT, R0, 0xb, PT ;  /* 0x0000000b0000780c */ /* 0x000fe40003f24270 */
[----:B------:R-:W-:-:S11]  /*7140*/  PRMT R158, RZ, 0x7610, R158 ;  /* 0x00007610ff9e7816 */ /* 0x000fd6000000009e */
[----:B------:R1:W2:Y:S02]  /*7150*/  @P1 LDG.E.U8 R158, desc[UR12][R6.64] ;  /* 0x0000000c069e1981 */ /* 0x0002a4000c1e1100 */
[----:B-1----:R-:W-:-:S04]  /*7160*/  IADD3 R6, P0, R4, R3, RZ ;  /* 0x0000000304067210 */ /* 0x002fc80007f1e0ff */
[----:B------:R-:W-:Y:S01]  /*7170*/  LEA.HI.X.SX32 R7, R4, R2, 0x1, P0 ;  /* 0x0000000204077211 */ /* 0x000fe200000f0eff */
[----:B0-----:R-:W-:Y:S02]  /*7180*/  IMAD R4, R150, 0xd, RZ ;  /* 0x0000000d96047824 */ /* 0x001fe400078e02ff */
[----:B------:R-:W0:Y:S01]  /*7190*/  LDC R150, c[0x0][0x238] ;  /* 0x00008e00ff967b82 */ /* 0x000e220000000800 */
[C---:B------:R-:W-:Y:S02]  /*71a0*/  ISETP.GT.AND P1, PT, R0.reuse, 0xc, PT ;  /* 0x0000000c0000780c */ /* 0x040fe40003f24270 */
[----:B------:R-:W-:Y:S02]  /*71b0*/  PRMT R156, RZ, 0x7610, R156 ;  /* 0x00007610ff9c7816 */ /* 0x000fe4000000009c */
[----:B------:R-:W-:-:S09]  /*71c0*/  ISETP.GT.AND P4, PT, R0, 0x8, PT ;  /* 0x000000080000780c */ /* 0x000fd20003f84270 */
[----:B------:R1:W3:Y:S02]  /*71d0*/  @P1 LDG.E.U8 R156, desc[UR12][R6.64] ;  /* 0x0000000c069c1981 */ /* 0x0002e4000c1e1100 */
[----:B-1----:R-:W-:-:S04]  /*71e0*/  IADD3 R6, P0, R4, R3, RZ ;  /* 0x0000000304067210 */ /* 0x002fc80007f1e0ff */
[----:B------:R-:W-:Y:S01]  /*71f0*/  LEA.HI.X.SX32 R7, R4, R2, 0x1, P0 ;  /* 0x0000000204077211 */ /* 0x000fe200000f0eff */
[----:B0-----:R-:W-:Y:S02]  /*7200*/  IMAD R4, R150, 0xe, RZ ;  /* 0x0000000e96047824 */ /* 0x001fe400078e02ff */
[----:B------:R-:W0:Y:S01]  /*7210*/  LDC R150, c[0x0][0x238] ;  /* 0x00008e00ff967b82 */ /* 0x000e220000000800 */
[----:B------:R-:W-:Y:S02]  /*7220*/  PRMT R161, RZ, 0x7610, R161 ;  /* 0x00007610ffa17816 */ /* 0x000fe400000000a1 */
[----:B------:R-:W-:-:S04]  /*7230*/  ISETP.GT.AND P1, PT, R0, 0xd, PT ;  /* 0x0000000d0000780c */ /* 0x000fc80003f24270 */
[----:B------:R1:W2:Y:S02]  /*7240*/  @P4 LDG.E.U8 R161, desc[UR12][R10.64] ;  /* 0x0000000c0aa14981 */ /* 0x0002a4000c1e1100 */
[----:B-1----:R-:W-:-:S07]  /*7250*/  PRMT R11, RZ, 0x7610, R11 ;  /* 0x00007610ff0b7816 */ /* 0x002fce000000000b */
[----:B------:R1:W4:Y:S02]  /*7260*/  @P1 LDG.E.U8 R11, desc[UR12][R6.64] ;  /* 0x0000000c060b1981 */ /* 0x000324000c1e1100 */
        /* <DEDUP_REMOVED lines=9> */
[----:B0-----:R-:W-:Y:S02]  /*7300*/  IMAD.SHL.U32 R4, R150, 0x10, RZ ;  /* 0x0000001096047824 */ /* 0x001fe400078e00ff */
        /* <DEDUP_REMOVED lines=66> */
[C---:B------:R-:W-:Y:S02]  /*7730*/  ISETP.GT.AND P2, PT, R0.reuse, 0x19, PT ;  /* 0x000000190000780c */ /* 0x040fe40003f44270 */
[----:B------:R-:W-:-:S07]  /*7740*/  ISETP.GT.AND P0, PT, R0, RZ, PT ;  /* 0x000000ff0000720c */ /* 0x000fce0003f04270 */
[----:B------:R1:W2:Y:S02]  /*7750*/  @P1 LDG.E.U8 R20, desc[UR12][R6.64] ;  /* 0x0000000c06141981 */ /* 0x0002a4000c1e1100 */
[----:B-1----:R-:W-:-:S04]  /*7760*/  IADD3 R6, P1, R4, R3, RZ ;  /* 0x0000000304067210 */ /* 0x002fc80007f3e0ff */
[----:B------:R-:W-:Y:S01]  /*7770*/  LEA.HI.X.SX32 R7, R4, R2, 0x1, P1 ;  /* 0x0000000204077211 */ /* 0x000fe200008f0eff */
[----:B0-----:R-:W-:Y:S02]  /*7780*/  IMAD R4, R150, 0x1a, RZ ;  /* 0x0000001a96047824 */ /* 0x001fe400078e02ff */
[----:B------:R-:W0:Y:S01]  /*7790*/  LDC R150, c[0x0][0x238] ;  /* 0x00008e00ff967b82 */ /* 0x000e220000000800 */
[----:B------:R-:W-:Y:S02]  /*77a0*/  PRMT R19, RZ, 0x7610, R19 ;  /* 0x00007610ff137816 */ /* 0x000fe40000000013 */
[----:B------:R-:W-:-:S04]  /*77b0*/  PRMT R8, RZ, 0x7610, R8 ;  /* 0x00007610ff087816 */ /* 0x000fc80000000008 */
[----:B------:R1:W2:Y:S02]  /*77c0*/  @P2 LDG.E.U8 R19, desc[UR12][R6.64] ;  /* 0x0000000c06132981 */ /* 0x0002a4000c1e1100 */
[----:B-1----:R-:W-:Y:S02]  /*77d0*/  @P0 IMAD.MOV.U32 R6, RZ, RZ, R3 ;  /* 0x000000ffff060224 */ /* 0x002fe400078e0003 */
[----:B------:R-:W-:-:S05]  /*77e0*/  @P0 IMAD.MOV.U32 R7, RZ, RZ, R2 ;  /* 0x000000ffff070224 */ /* 0x000fca00078e0002 */
        /* <DEDUP_REMOVED lines=14> */
[----:B------:R1:W2:Y:S01]  /*78d0*/  @P1 LDG.E.U8 R17, desc[UR12][R6.64] ;  /* 0x0000000c06111981 */ /* 0x0002a2000c1e1100 */
[----:B------:R-:W-:Y:S02]  /*78e0*/  ISETP.GT.AND P1, PT, R0, 0x1c, PT ;  /* 0x0000001c0000780c */ /* 0x000fe40003f24270 */
[----:B-1----:R-:W-:-:S04]  /*78f0*/  IADD3 R6, P0, R4, R3, RZ ;  /* 0x0000000304067210 */ /* 0x002fc80007f1e0ff */
[----:B------:R-:W-:Y:S01]  /*7900*/  LEA.HI.X.SX32 R7, R4, R2, 0x1, P0 ;  /* 0x0000000204077211 */ /* 0x000fe200000f0eff */
[----:B0-----:R-:W-:Y:S02]  /*7910*/  IMAD R4, R150, 0x1d, RZ ;  /* 0x0000001d96047824 */ /* 0x001fe400078e02ff */
[----:B------:R-:W0:Y:S01]  /*7920*/  LDC R150, c[0x0][0x238] ;  /* 0x00008e00ff967b82 */ /* 0x000e220000000800 */
[----:B------:R-:W-:-:S06]  /*7930*/  PRMT R16, RZ, 0x7610, R16 ;  /* 0x00007610ff107816 */ /* 0x000fcc0000000010 */
[----:B------:R1:W2:Y:S01]  /*7940*/  @P1 LDG.E.U8 R16, desc[UR12][R6.64] ;  /* 0x0000000c06101981 */ /* 0x0002a2000c1e1100 */
[----:B------:R-:W-:Y:S02]  /*7950*/  ISETP.GT.AND P1, PT, R0, 0x1d, PT ;  /* 0x0000001d0000780c */ /* 0x000fe40003f24270 */
[----:B------:R-:W-:Y:S02]  /*7960*/  PRMT R15, RZ, 0x7610, R15 ;  /* 0x00007610ff0f7816 */ /* 0x000fe4000000000f */
[----:B-1----:R-:W-:-:S04]  /*7970*/  IADD3 R6, P0, R4, R3, RZ ;  /* 0x0000000304067210 */ /* 0x002fc80007f1e0ff */
[----:B------:R-:W-:Y:S01]  /*7980*/  LEA.HI.X.SX32 R7, R4, R2, 0x1, P0 ;  /* 0x0000000204077211 */ /* 0x000fe200000f0eff */
[----:B0-----:R-:W-:-:S04]  /*7990*/  IMAD R4, R150, 0x1e, RZ ;  /* 0x0000001e96047824 */ /* 0x001fc800078e02ff */
[----:B------:R0:W2:Y:S01]  /*79a0*/  @P1 LDG.E.U8 R15, desc[UR12][R6.64] ;  /* 0x0000000c060f1981 */ /* 0x0000a2000c1e1100 */
[----:B------:R-:W-:Y:S02]  /*79b0*/  ISETP.GT.AND P1, PT, R0, 0x1e, PT ;  /* 0x0000001e0000780c */ /* 0x000fe40003f24270 */
[----:B------:R-:W-:Y:S02]  /*79c0*/  PRMT R13, RZ, 0x7610, R13 ;  /* 0x00007610ff0d7816 */ /* 0x000fe4000000000d */
[----:B0-----:R-:W-:-:S04]  /*79d0*/  IADD3 R6, P0, R4, R3, RZ ;  /* 0x0000000304067210 */ /* 0x001fc80007f1e0ff */
[----:B------:R-:W-:Y:S01]  /*79e0*/  LEA.HI.X.SX32 R7, R4, R2, 0x1, P0 ;  /* 0x0000000204077211 */ /* 0x000fe200000f0eff */
[----:B------:R-:W-:Y:S01]  /*79f0*/  IMAD R4, R151, 0x1f, RZ ;  /* 0x0000001f97047824 */ /* 0x000fe200078e02ff */
[----:B------:R0:W-:Y:S04]  /*7a00*/  STL [R1+0x320], R3 ;  /* 0x0003200301007387 */ /* 0x0001e80000100800 */
[----:B------:R1:W2:Y:S04]  /*7a10*/  @P1 LDG.E.U8 R13, desc[UR12][R6.64] ;  /* 0x0000000c060d1981 */ /* 0x0002a8000c1e1100 */
[----:B------:R-:W2:Y:S01]  /*7a20*/  LDL R24, [R1+0x304] ;  /* 0x0003040001187983 */ /* 0x000ea20000100800 */
[----:B-1----:R-:W-:-:S03]  /*7a30*/  IADD3 R6, P0, R4, R3, RZ ;  /* 0x0000000304067210 */ /* 0x002fc60007f1e0ff */
[----:B0-----:R-:W2:Y:S01]  /*7a40*/  LDL R3, [R1+0x2f0] ;  /* 0x0002f00001037983 */ /* 0x001ea20000100800 */
[----:B------:R-:W-:-:S03]  /*7a50*/  LEA.HI.X.SX32 R7, R4, R2, 0x1, P0 ;  /* 0x0000000204077211 */ /* 0x000fc600000f0eff */
[----:B------:R-:W2:Y:S01]  /*7a60*/  LDL R4, [R1+0x2f4] ;  /* 0x0002f40001047983 */ /* 0x000ea20000100800 */
[----:B------:R-:W-:-:S03]  /*7a70*/  ISETP.GE.AND P0, PT, R14, R0, PT ;  /* 0x000000000e00720c */ /* 0x000fc60003f06270 */
[----:B------:R-:W-:Y:S04]  /*7a80*/  STL [R1+0x314], R2 ;  /* 0x0003140201007387 */ /* 0x000fe80000100800 */
[----:B------:R-:W2:Y:S01]  /*7a90*/  LDL.LU R14, [R1+0x300] ;  /* 0x00030000010e7983 */ /* 0x000ea20000300800 */
[----:B------:R-:W0:Y:S01]  /*7aa0*/  S2R R151, SR_TID.X ;  /* 0x0000000000977919 */ /* 0x000e220000002100 */
[----:B------:R-:W-:Y:S02]  /*7ab0*/  ISETP.GT.AND P1, PT, R0, 0x1f, PT ;  /* 0x0000001f0000780c */ /* 0x000fe40003f24270 */
[----:B------:R-:W-:-:S11]  /*7ac0*/  PRMT R12, RZ, 0x7610, R12 ;  /* 0x00007610ff0c7816 */ /* 0x000fd6000000000c */
[----:B------:R1:W2:Y:S01]  /*7ad0*/  @P1 LDG.E.U8 R12, desc[UR12][R6.64] ;  /* 0x0000000c060c1981 */ /* 0x0002a2000c1e1100 */
[----:B---3--:R-:W-:Y:S02]  /*7ae0*/  LOP3.LUT R156, R156, 0xffff, RZ, 0xc0, !PT ;  /* 0x0000ffff9c9c7812 */ /* 0x008fe400078ec0ff */
[----:B----4-:R-:W-:Y:S02]  /*7af0*/  LOP3.LUT R11, R11, 0xffff, RZ, 0xc0, !PT ;  /* 0x0000ffff0b0b7812 */ /* 0x010fe400078ec0ff */
[----:B------:R-:W-:Y:S02]  /*7b00*/  LOP3.LUT R167, R167, 0xffff, RZ, 0xc0, !PT ;  /* 0x0000ffffa7a77812 */ /* 0x000fe400078ec0ff */
[----:B------:R-:W-:Y:S02]  /*7b10*/  LOP3.LUT R166, R166, 0xffff, RZ, 0xc0, !PT ;  /* 0x0000ffffa6a67812 */ /* 0x000fe400078ec0ff */
[----:B------:R-:W-:Y:S02]  /*7b20*/  LOP3.LUT R165, R165, 0xffff, RZ, 0xc0, !PT ;  /* 0x0000ffffa5a57812 */ /* 0x000fe400078ec0ff */
[----:B--2---:R-:W-:-:S02]  /*7b30*/  LOP3.LUT R164, R164, 0xffff, RZ, 0xc0, !PT ;  /* 0x0000ffffa4a47812 */ /* 0x004fc400078ec0ff */
[----:B------:R-:W-:Y:S02]  /*7b40*/  LOP3.LUT R163, R163, 0xffff, RZ, 0xc0, !PT ;  /* 0x0000ffffa3a37812 */ /* 0x000fe400078ec0ff */
[----:B0-----:R-:W-:Y:S02]  /*7b50*/  SHF.R.S32.HI R25, RZ, 0x2, R151 ;  /* 0x00000002ff197819 */ /* 0x001fe40000011497 */
[----:B------:R-:W-:Y:S02]  /*7b60*/  LOP3.LUT R162, R162, 0xffff, RZ, 0xc0, !PT ;  /* 0x0000ffffa2a27812 */ /* 0x000fe400078ec0ff */
[----:B------:R-:W-:Y:S02]  /*7b70*/  LOP3.LUT R161, R161, 0xffff, RZ, 0xc0, !PT ;  /* 0x0000ffffa1a17812 */ /* 0x000fe400078ec0ff */
[----:B------:R-:W-:Y:S02]  /*7b80*/  LOP3.LUT R160, R160, 0xffff, RZ, 0xc0, !PT ;  /* 0x0000ffffa0a07812 */ /* 0x000fe400078ec0ff */
[----:B------:R-:W-:-:S02]  /*7b90*/  LOP3.LUT R159, R159, 0xffff, RZ, 0xc0, !PT ;  /* 0x0000ffff9f9f7812 */ /* 0x000fc400078ec0ff */
[----:B------:R-:W-:Y:S02]  /*7ba0*/  LOP3.LUT R158, R158, 0xffff, RZ, 0xc0, !PT ;  /* 0x0000ffff9e9e7812 */ /* 0x000fe400078ec0ff */
[----:B------:R-:W-:Y:S02]  /*7bb0*/  LOP3.LUT R10, R10, 0xffff, RZ, 0xc0, !PT ;  /* 0x0000ffff0a0a7812 */ /* 0x000fe400078ec0ff */
[----:B------:R-:W-:Y:S02]  /*7bc0*/  LOP3.LUT R9, R9, 0xffff, RZ, 0xc0, !PT ;  /* 0x0000ffff09097812 */ /* 0x000fe400078ec0ff */
[----:B------:R-:W-:Y:S02]  /*7bd0*/  LOP3.LUT R168, R168, 0xffff, RZ, 0xc0, !PT ;  /* 0x0000ffffa8a87812 */ /* 0x000fe400078ec0ff */
[----:B------:R-:W-:Y:S01]  /*7be0*/  SGXT R25, R25, 0x1 ;  /* 0x000000011919781a */ /* 0x000fe20000000200 */
[----:B------:R-:W-:Y:S01]  /*7bf0*/  IMAD.SHL.U32 R26, R151, 0x20, RZ ;  /* 0x00000020971a7824 */ /* 0x000fe200078e00ff */
[----:B------:R-:W-:-:S02]  /*7c00*/  PRMT R156, R156, 0x3340, R11 ;  /* 0x000033409c9c7816 */ /* 0x000fc4000000000b */
[----:B------:R-:W-:Y:S02]  /*7c10*/  PRMT R166, R167, 0x3340, R166 ;  /* 0x00003340a7a67816 */ /* 0x000fe400000000a6 */
[----:B------:R-:W-:Y:S02]  /*7c20*/  PRMT R164, R165, 0x3340, R164 ;  /* 0x00003340a5a47816 */ /* 0x000fe400000000a4 */
[----:B------:R-:W-:Y:S02]  /*7c30*/  PRMT R162, R163, 0x3340, R162 ;  /* 0x00003340a3a27816 */ /* 0x000fe400000000a2 */
[----:B------:R-:W-:Y:S02]  /*7c40*/  PRMT R160, R161, 0x3340, R160 ;  /* 0x00003340a1a07816 */ /* 0x000fe400000000a0 */
[----:B------:R-:W-:Y:S02]  /*7c50*/  PRMT R158, R159, 0x3340, R158 ;  /* 0x000033409f9e7816 */ /* 0x000fe4000000009e */
[----:B------:R-:W-:-:S02]  /*7c60*/  PRMT R11, R10, 0x3340, R9 ;  /* 0x000033400a0b7816 */ /* 0x000fc40000000009 */
[----:B------:R-:W-:Y:S02]  /*7c70*/  LOP3.LUT R25, R25, 0x90, RZ, 0xc0, !PT ;  /* 0x0000009019197812 */ /* 0x000fe400078ec0ff */
[----:B------:R-:W-:Y:S02]  /*7c80*/  PRMT R9, R164, 0x5410, R162 ;  /* 0x00005410a4097816 */ /* 0x000fe400000000a2 */
[----:B------:R-:W-:Y:S02]  /*7c90*/  PRMT R10, R160, 0x5410, R158 ;  /* 0x00005410a00a7816 */ /* 0x000fe4000000009e */
[----:B------:R-:W-:Y:S02]  /*7ca0*/  LOP3.LUT R25, R25, 0xf60, R26, 0xf8, !PT ;  /* 0x00000f6019197812 */ /* 0x000fe400078ef81a */
[----:B------:R-:W-:Y:S02]  /*7cb0*/  PRMT R11, R156, 0x5410, R11 ;  /* 0x000054109c0b7816 */ /* 0x000fe4000000000b */
[----:B-1----:R-:W-:-:S02]  /*7cc0*/  IADD3 R6, P1, R5, R192, RZ ;  /* 0x000000c005067210 */ /* 0x002fc40007f3e0ff */
[----:B------:R-:W-:Y:S02]  /*7cd0*/  PRMT R188, RZ, 0x7610, R188 ;  /* 0x00007610ffbc7816 */ /* 0x000fe400000000bc */
[----:B------:R-:W-:Y:S02]  /*7ce0*/  PRMT R156, RZ, 0x7610, R156 ;  /* 0x00007610ff9c7816 */ /* 0x000fe4000000009c */
[----:B------:R-:W-:-:S04]  /*7cf0*/  LOP3.LUT R8, R8, 0xffff, RZ, 0xc0, !PT ;  /* 0x0000ffff08087812 */ /* 0x000fc800078ec0ff */
[----:B------:R-:W-:-:S04]  /*7d00*/  PRMT R8, R8, 0x3340, R168 ;  /* 0x0000334008087816 */ /* 0x000fc800000000a8 */
[----:B------:R-:W-:Y:S01]  /*7d10*/  PRMT R8, R8, 0x5410, R166 ;  /* 0x0000541008087816 */ /* 0x000fe200000000a6 */
[----:B------:R-:W-:Y:S06]  /*7d20*/  BAR.SYNC.DEFER_BLOCKING 0x0 ;  /* 0x0000000000007b1d */ /* 0x000fec0000010000 */
[----:B------:R0:W-:Y:S02]  /*7d30*/  STS.128 [R25+UR6+0x2000], R8 ;  /* 0x0020000819007988 */ /* 0x0001e40008000c06 */
[----:B0-----:R-:W-:-:S05]  /*7d40*/  SHF.R.S32.HI R25, RZ, 0x1f, R5 ;  /* 0x0000001fff197819 */ /* 0x001fca0000011405 */
[----:B------:R-:W-:-:S05]  /*7d50*/  IMAD.X R7, R25, 0x1, R191, P1 ;  /* 0x0000000119077824 */ /* 0x000fca00008e06bf */
[----:B------:R0:W2:Y:S02]  /*7d60*/  @!P0 LDG.E.U8 R188, desc[UR12][R6.64] ;  /* 0x0000000c06bc8981 */ /* 0x0000a4000c1e1100 */
[----:B0-----:R-:W-:-:S05]  /*7d70*/  IADD3 R6, P1, R5, R24, RZ ;  /* 0x0000001805067210 */ /* 0x001fca0007f3e0ff */
[----:B------:R-:W-:-:S05]  /*7d80*/  IMAD.X R7, R25, 0x1, R14, P1 ;  /* 0x0000000119077824 */ /* 0x000fca00008e060e */
[----:B------:R0:W3:Y:S04]  /*7d90*/  @!P0 LDG.E.U8 R156, desc[UR12][R6.64] ;  /* 0x0000000c069c8981 */ /* 0x0000e8000c1e1100 */
[----:B------:R1:W-:Y:S04]  /*7da0*/  STL [R1+0x318], R14 ;  /* 0x0003180e01007387 */ /* 0x0003e80000100800 */
[----:B------:R-:W4:Y:S01]  /*7db0*/  LDL R24, [R1+0x2e4] ;  /* 0x0002e40001187983 */ /* 0x000f220000100800 */
[----:B0-----:R-:W-:-:S03]  /*7dc0*/  IADD3 R6, P1, R5, R4, RZ ;  /* 0x0000000405067210 */ /* 0x001fc60007f3e0ff */
[----:B------:R-:W2:Y:S02]  /*7dd0*/  LDL R4, [R1+0x30c] ;  /* 0x00030c0001047983 */ /* 0x000ea40000100800 */
[----:B------:R-:W-:Y:S02]  /*7de0*/  IMAD.X R7, R25, 0x1, R3, P1 ;  /* 0x0000000119077824 */ /* 0x000fe400008e0603 */
[----:B-1----:R-:W3:Y:S04]  /*7df0*/  LDL R14, [R1+0x2d4] ;  /* 0x0002d400010e7983 */ /* 0x002ee80000100800 */
[----:B------:R-:W3:Y:S04]  /*7e00*/  LDL R32, [R1+0x2c4] ;  /* 0x0002c40001207983 */ /* 0x000ee80000100800 */
[----:B------:R-:W3:Y:S04]  /*7e10*/  LDL R3, [R1+0x2d0] ;  /* 0x0002d00001037983 */ /* 0x000ee80000100800 */
[----:B------:R-:W3:Y:S04]  /*7e20*/  LDL R31, [R1+0x2b4] ;  /* 0x0002b400011f7983 */ /* 0x000ee80000100800 */
[----:B------:R-:W3:Y:S04]  /*7e30*/  LDL R30, [R1+0x2c0] ;  /* 0x0002c000011e7983 */ /* 0x000ee80000100800 */
[----:B------:R-:W3:Y:S04]  /*7e40*/  LDL R29, [R1+0x2b0] ;  /* 0x0002b000011d7983 */ /* 0x000ee80000100800 */
[----:B------:R-:W3:Y:S04]  /*7e50*/  LDL.LU R2, [R1+0x2e0] ;  /* 0x0002e00001027983 */ /* 0x000ee80000300800 */
[----:B------:R-:W3:Y:S01]  /*7e60*/  LDL R28, [R1+0x2a4] ;  /* 0x0002a400011c7983 */ /* 0x000ee20000100800 */
[----:B------:R-:W-:-:S03]  /*7e70*/  PRMT R158, RZ, 0x7610, R158 ;  /* 0x00007610ff9e7816 */ /* 0x000fc6000000009e */
[----:B------:R-:W3:Y:S01]  /*7e80*/  LDL R27, [R1+0x2a0] ;  /* 0x0002a000011b7983 */ /* 0x000ee20000100800 */
[----:B------:R-:W-:Y:S02]  /*7e90*/  LOP3.LUT R157, R157, 0xffff, RZ, 0xc0, !PT ;  /* 0x0000ffff9d9d7812 */ /* 0x000fe400078ec0ff */
[----:B------:R-:W-:Y:S01]  /*7ea0*/  LOP3.LUT R155, R155, 0xffff, RZ, 0xc0, !PT ;  /* 0x0000ffff9b9b7812 */ /* 0x000fe200078ec0ff */
[----:B------:R4:W3:Y:S01]  /*7eb0*/  @!P0 LDG.E.U8 R158, desc[UR12][R6.64] ;  /* 0x0000000c069e8981 */ /* 0x0008e2000c1e1100 */
        /* <DEDUP_REMOVED lines=14> */
[----:B------:R-:W-:Y:S02]  /*7fa0*/  PRMT R155, R157, 0x3340, R155 ;  /* 0x000033409d9b7816 */ /* 0x000fe4000000009b */
[----:B------:R-:W-:-:S02]  /*7fb0*/  PRMT R8, R154, 0x3340, R153 ;  /* 0x000033409a087816 */ /* 0x000fc40000000099 */
[----:B------:R-:W-:Y:S02]  /*7fc0*/  PRMT R23, R152, 0x3340, R23 ;  /* 0x0000334098177816 */ /* 0x000fe40000000017 */
[----:B------:R-:W-:Y:S02]  /*7fd0*/  PRMT R9, R22, 0x3340, R21 ;  /* 0x0000334016097816 */ /* 0x000fe40000000015 */
[----:B------:R-:W-:Y:S02]  /*7fe0*/  PRMT R19, R20, 0x3340, R19 ;  /* 0x0000334014137816 */ /* 0x000fe40000000013 */
[----:B------:R-:W-:Y:S02]  /*7ff0*/  PRMT R10, R18, 0x3340, R17 ;  /* 0x00003340120a7816 */ /* 0x000fe40000000011 */
[----:B------:R-:W-:Y:S02]  /*8000*/  PRMT R15, R16, 0x3340, R15 ;  /* 0x00003340100f7816 */ /* 0x000fe4000000000f */
[----:B------:R-:W-:-:S02]  /*8010*/  PRMT R11, R13, 0x3340, R12 ;  /* 0x000033400d0b7816 */ /* 0x000fc4000000000c */
[----:B------:R-:W-:Y:S02]  /*8020*/  PRMT R8, R155, 0x5410, R8 ;  /* 0x000054109b087816 */ /* 0x000fe40000000008 */
[----:B------:R-:W-:Y:S02]  /*8030*/  PRMT R9, R23, 0x5410, R9 ;  /* 0x0000541017097816 */ /* 0x000fe40000000009 */
[----:B------:R-:W-:Y:S02]  /*8040*/  PRMT R10, R19, 0x5410, R10 ;  /* 0x00005410130a7816 */ /* 0x000fe4000000000a */
[----:B------:R-:W-:Y:S02]  /*8050*/  PRMT R11, R15, 0x5410, R11 ;  /* 0x000054100f0b7816 */ /* 0x000fe4000000000b */
[----:B----4-:R-:W-:-:S03]  /*8060*/  IADD3 R6, P1, R5, R24, RZ ;  /* 0x0000001805067210 */ /* 0x010fc60007f3e0ff */
[----:B--2---:R0:W-:Y:S04]  /*8070*/  STS.128 [R4+UR6+0x2000], R8 ;  /* 0x0020000804007988 */ /* 0x0041e80008000c06 */
[----:B---3--:R1:W-:Y:S04]  /*8080*/  STL [R1+0x31c], R2 ;  /* 0x00031c0201007387 */ /* 0x0083e80000100800 */
[----:B------:R-:W2:Y:S04]  /*8090*/  LDL R26, [R1+0x294] ;  /* 0x00029400011a7983 */ /* 0x000ea80000100800 */
[----:B------:R-:W3:Y:S01]  /*80a0*/  LDL R24, [R1+0x290] ;  /* 0x0002900001187983 */ /* 0x000ee20000100800 */
[----:B------:R-:W-:Y:S01]  /*80b0*/  IMAD.X R7, R25, 0x1, R2, P1 ;  /* 0x0000000119077824 */ /* 0x000fe200008e0602 */
[----:B------:R-:W-:-:S02]  /*80c0*/  IADD3 R12, P1, R5, R14, RZ ;  /* 0x0000000e050c7210 */ /* 0x000fc40007f3e0ff */
[----:B------:R-:W4:Y:S04]  /*80d0*/  LDL.LU R14, [R1+0x2d8] ;  /* 0x0002d800010e7983 */ /* 0x000f280000300800 */
[----:B0-----:R-:W4:Y:S04]  /*80e0*/  LDL.LU R4, [R1+0x2f8] ;  /* 0x0002f80001047983 */ /* 0x001f280000300800 */
[----:B------:R-:W4:Y:S01]  /*80f0*/  LDL R10, [R1+0x284] ;  /* 0x00028400010a7983 */ /* 0x000f220000100800 */
[----:B------:R-:W-:-:S03]  /*8100*/  IMAD.X R13, R25, 0x1, R3, P1 ;  /* 0x00000001190d7824 */ /* 0x000fc600008e0603 */
[----:B------:R-:W4:Y:S04]  /*8110*/  LDL R37, [R1+0x280] ;  /* 0x0002800001257983 */ /* 0x000f280000100800 */
[----:B------:R-:W4:Y:S04]  /*8120*/  LDL.LU R3, [R1+0x2fc] ;  /* 0x0002fc0001037983 */ /* 0x000f280000300800 */
[----:B-1----:R-:W4:Y:S04]  /*8130*/  LDL.LU R2, [R1+0x2c8] ;  /* 0x0002c80001027983 */ /* 0x002f280000300800 */
[----:B------:R-:W4:Y:S04]  /*8140*/  LDL R36, [R1+0x274] ;  /* 0x0002740001247983 */ /* 0x000f280000100800 */
[----:B------:R-:W4:Y:S01]  /*8150*/  LDL R35, [R1+0x270] ;  /* 0x0002700001237983 */ /* 0x000f220000100800 */
[----:B------:R-:W-:-:S03]  /*8160*/  PRMT R17, RZ, 0x7610, R17 ;  /* 0x00007610ff117816 */ /* 0x000fc60000000011 */
[----:B------:R-:W4:Y:S04]  /*8170*/  LDL R34, [R1+0x264] ;  /* 0x0002640001227983 */ /* 0x000f280000100800 */
[----:B------:R-:W4:Y:S04]  /*8180*/  LDL R33, [R1+0x260] ;  /* 0x0002600001217983 */ /* 0x000f280000100800 */
[----:B------:R0:W4:Y:S01]  /*8190*/  @!P0 LDG.E.U8 R17, desc[UR12][R6.64] ;  /* 0x0000000c06118981 */ /* 0x000122000c1e1100 */
[----:B------:R-:W-:-:S03]  /*81a0*/  IADD3 R8, P1, R5, R31, RZ ;  /* 0x0000001f05087210 */ /* 0x000fc60007f3e0ff */
[----:B------:R-:W4:Y:S01]  /*81b0*/  LDL R31, [R1+0x250] ;  /* 0x00025000011f7983 */ /* 0x000f220000100800 */
[----:B------:R-:W-:Y:S02]  /*81c0*/  PRMT R16, RZ, 0x7610, R16 ;  /* 0x00007610ff107816 */ /* 0x000fe40000000010 */
[----:B------:R-:W-:Y:S01]  /*81d0*/  PRMT R18, RZ, 0x7610, R18 ;  /* 0x00007610ff127816 */ /* 0x000fe20000000012 */
[----:B------:R-:W4:Y:S01]  /*81e0*/  LDL R11, [R1+0x214] ;  /* 0x00021400010b7983 */ /* 0x000f220000100800 */
[----:B0-----:R-:W-:-:S03]  /*81f0*/  IADD3 R6, P2, R5, R32, RZ ;  /* 0x0000002005067210 */ /* 0x001fc60007f5e0ff */
[----:B------:R-:W4:Y:S02]  /*8200*/  LDL R32, [R1+0x254] ;  /* 0x0002540001207983 */ /* 0x000f240000100800 */
[C---:B------:R-:W-:Y:S02]  /*8210*/  IMAD.X R7, R25.reuse, 0x1, R30, P2 ;  /* 0x0000000119077824 */ /* 0x040fe400010e061e */
[----:B------:R-:W4:Y:S01]  /*8220*/  LDL R30, [R1+0x244] ;  /* 0x00024400011e7983 */ /* 0x000f220000100800 */
[----:B------:R-:W-:-:S03]  /*8230*/  IMAD.X R9, R25, 0x1, R29, P1 ;  /* 0x0000000119097824 */ /* 0x000fc600008e061d */
[----:B------:R-:W4:Y:S04]  /*8240*/  LDL R29, [R1+0x240] ;  /* 0x00024000011d7983 */ /* 0x000f280000100800 */
[----:B------:R0:W4:Y:S01]  /*8250*/  @!P0 LDG.E.U8 R16, desc[UR12][R6.64] ;  /* 0x0000000c06108981 */ /* 0x000122000c1e1100 */
[----:B------:R-:W-:-:S03]  /*8260*/  PRMT R15, RZ, 0x7610, R15 ;  /* 0x00007610ff0f7816 */ /* 0x000fc6000000000f */
[----:B------:R-:W4:Y:S04]  /*8270*/  @!P0 LDG.E.U8 R18, desc[UR12][R8.64] ;  /* 0x0000000c08128981 */ /* 0x000f28000c1e1100 */
[----:B------:R1:W4:Y:S01]  /*8280*/  @!P0 LDG.E.U8 R15, desc[UR12][R12.64] ;  /* 0x0000000c0c0f8981 */ /* 0x000322000c1e1100 */
[----:B0-----:R-:W-:-:S03]  /*8290*/  IADD3 R6, P1, R5, R28, RZ ;  /* 0x0000001c05067210 */ /* 0x001fc60007f3e0ff */
[----:B------:R-:W4:Y:S02]  /*82a0*/  LDL R28, [R1+0x234] ;  /* 0x00023400011c7983 */ /* 0x000f240000100800 */
[----:B------:R-:W-:Y:S02]  /*82b0*/  IMAD.X R7, R25, 0x1, R27, P1 ;  /* 0x0000000119077824 */ /* 0x000fe400008e061b */
[----:B------:R-:W4:Y:S01]  /*82c0*/  LDL R27, [R1+0x230] ;  /* 0x00023000011b7983 */ /* 0x000f220000100800 */
[----:B-1----:R-:W-:Y:S02]  /*82d0*/  PRMT R12, RZ, 0x7610, R12 ;  /* 0x00007610ff0c7816 */ /* 0x002fe4000000000c */
[----:B------:R-:W-:-:S04]  /*82e0*/  PRMT R13, RZ, 0x7610, R13 ;  /* 0x00007610ff0d7816 */ /* 0x000fc8000000000d */
[----:B------:R4:W4:Y:S01]  /*82f0*/  @!P0 LDG.E.U8 R12, desc[UR12][R6.64] ;  /* 0x0000000c060c8981 */ /* 0x000922000c1e1100 */
[----:B--2---:R-:W-:-:S03]  /*8300*/  IADD3 R8, P1, R5, R26, RZ ;  /* 0x0000001a05087210 */ /* 0x004fc60007f3e0ff */
[----:B------:R-:W2:Y:S02]  /*8310*/  LDL R26, [R1+0x224] ;  /* 0x00022400011a7983 */ /* 0x000ea40000100800 */
[----:B---3--:R-:W-:Y:S02]  /*8320*/  IMAD.X R9, R25, 0x1, R24, P1 ;  /* 0x0000000119097824 */ /* 0x008fe400008e0618 */
[----:B------:R-:W3:Y:S04]  /*8330*/  LDL R24, [R1+0x220] ;  /* 0x0002200001187983 */ /* 0x000ee80000100800 */
[----:B------:R-:W3:Y:S01]  /*8340*/  @!P0 LDG.E.U8 R13, desc[UR12][R8.64] ;  /* 0x0000000c080d8981 */ /* 0x000ee2000c1e1100 */
[----:B----4-:R-:W-:-:S03]  /*8350*/  IADD3 R6, P1, R5, R10, RZ ;  /* 0x0000000a05067210 */ /* 0x010fc60007f3e0ff */
[----:B------:R-:W4:Y:S04]  /*8360*/  LDL R10, [R1+0x210] ;  /* 0x00021000010a7983 */ /* 0x000f280000100800 */
[----:B------:R-:W4:Y:S04]  /*8370*/  LDL R9, [R1+0x204] ;  /* 0x0002040001097983 */ /* 0x000f280000100800 */
[----:B------:R-:W4:Y:S01]  /*8380*/  LDL R8, [R1+0x200] ;  /* 0x0002000001087983 */ /* 0x000f220000100800 */
[----:B------:R-:W-:Y:S01]  /*8390*/  PRMT R19, RZ, 0x7610, R19 ;  /* 0x00007610ff137816 */ /* 0x000fe20000000013 */
[----:B------:R-:W-:-:S05]  /*83a0*/  IMAD.X R7, R25, 0x1, R37, P1 ;  /* 0x0000000119077824 */ /* 0x000fca00008e0625 */
[----:B------:R0:W4:Y:S01]  /*83b0*/  @!P0 LDG.E.U8 R19, desc[UR12][R6.64] ;  /* 0x0000000c06138981 */ /* 0x000122000c1e1100 */
[----:B------:R-:W-:Y:S02]  /*83c0*/  PRMT R20, RZ, 0x7610, R20 ;  /* 0x00007610ff147816 */ /* 0x000fe40000000014 */
[----:B0-----:R-:W-:-:S05]  /*83d0*/  IADD3 R6, P1, R5, R36, RZ ;  /* 0x0000002405067210 */ /* 0x001fca0007f3e0ff */
        /* <DEDUP_REMOVED lines=12> */
[----:B------:R-:W-:Y:S01]  /*84a0*/  IMAD.X R7, R25, 0x1, R29, P1 ;  /* 0x0000000119077824 */ /* 0x000fe200008e061d */
[----:B------:R-:W-:Y:S01]  /*84b0*/  PRMT R170, RZ, 0x7610, R170 ;  /* 0x00007610ffaa7816 */ /* 0x000fe200000000aa */
[----:B------:R-:W4:Y:S04]  /*84c0*/  LDL R29, [R1+0x2dc] ;  /* 0x0002dc00011d7983 */ /* 0x000f280000100800 */
[----:B------:R0:W4:Y:S02]  /*84d0*/  @!P0 LDG.E.U8 R168, desc[UR12][R6.64] ;  /* 0x0000000c06a88981 */ /* 0x000124000c1e1100 */
[----:B0-----:R-:W-:Y:S02]  /*84e0*/  IADD3 R6, P1, R5, R28, RZ ;  /* 0x0000001c05067210 */ /* 0x001fe40007f3e0ff */
[----:B------:R-:W-:Y:S01]  /*84f0*/  PRMT R171, RZ, 0x7610, R171 ;  /* 0x00007610ffab7816 */ /* 0x000fe200000000ab */
[----:B------:R-:W4:Y:S02]  /*8500*/  LDL R28, [R1+0x2e8] ;  /* 0x0002e800011c7983 */ /* 0x000f240000100800 */
[----:B------:R-:W-:Y:S01]  /*8510*/  IMAD.X R7, R25, 0x1, R27, P1 ;  /* 0x0000000119077824 */ /* 0x000fe200008e061b */
[----:B------:R-:W-:Y:S01]  /*8520*/  PRMT R173, RZ, 0x7610, R173 ;  /* 0x00007610ffad7816 */ /* 0x000fe200000000ad */
[----:B------:R-:W4:Y:S04]  /*8530*/  LDL R27, [R1+0x2cc] ;  /* 0x0002cc00011b7983 */ /* 0x000f280000100800 */
[----:B------:R2:W4:Y:S01]  /*8540*/  @!P0 LDG.E.U8 R170, desc[UR12][R6.64] ;  /* 0x0000000c06aa8981 */ /* 0x000522000c1e1100 */
[----:B------:R-:W-:-:S02]  /*8550*/  PRMT R174, RZ, 0x7610, R174 ;  /* 0x00007610ffae7816 */ /* 0x000fc400000000ae */
[----:B------:R-:W-:Y:S02]  /*8560*/  PRMT R176, RZ, 0x7610, R176 ;  /* 0x00007610ffb07816 */ /* 0x000fe400000000b0 */
[----:B------:R-:W-:Y:S02]  /*8570*/  PRMT R177, RZ, 0x7610, R177 ;  /* 0x00007610ffb17816 */ /* 0x000fe400000000b1 */
[----:B------:R-:W-:Y:S02]  /*8580*/  PRMT R179, RZ, 0x7610, R179 ;  /* 0x00007610ffb37816 */ /* 0x000fe400000000b3 */
[----:B------:R-:W-:Y:S02]  /*8590*/  PRMT R180, RZ, 0x7610, R180 ;  /* 0x00007610ffb47816 */ /* 0x000fe400000000b4 */
[----:B------:R-:W-:Y:S02]  /*85a0*/  PRMT R182, RZ, 0x7610, R182 ;  /* 0x00007610ffb67816 */ /* 0x000fe400000000b6 */
[----:B------:R-:W-:-:S02]  /*85b0*/  PRMT R183, RZ, 0x7610, R183 ;  /* 0x00007610ffb77816 */ /* 0x000fc400000000b7 */
[----:B------:R-:W-:Y:S02]  /*85c0*/  PRMT R185, RZ, 0x7610, R185 ;  /* 0x00007610ffb97816 */ /* 0x000fe400000000b9 */
[----:B------:R-:W-:Y:S02]  /*85d0*/  PRMT R186, RZ, 0x7610, R186 ;  /* 0x00007610ffba7816 */ /* 0x000fe400000000ba */
[----:B------:R-:W-:Y:S02]  /*85e0*/  PRMT R187, RZ, 0x7610, R187 ;  /* 0x00007610ffbb7816 */ /* 0x000fe400000000bb */
[----:B------:R-:W-:Y:S02]  /*85f0*/  PRMT R184, RZ, 0x7610, R184 ;  /* 0x00007610ffb87816 */ /* 0x000fe400000000b8 */
[----:B--2---:R-:W-:Y:S02]  /*8600*/  IADD3 R6, P1, R5, R26, RZ ;  /* 0x0000001a05067210 */ /* 0x004fe40007f3e0ff */
[----:B------:R-:W-:Y:S01]  /*8610*/  PRMT R181, RZ, 0x7610, R181 ;  /* 0x00007610ffb57816 */ /* 0x000fe200000000b5 */
[----:B------:R-:W2:Y:S02]  /*8620*/  LDL R26, [R1+0x2bc] ;  /* 0x0002bc00011a7983 */ /* 0x000ea40000100800 */
[----:B---3--:R-:W-:Y:S01]  /*8630*/  IMAD.X R7, R25, 0x1, R24, P1 ;  /* 0x0000000119077824 */ /* 0x008fe200008e0618 */
[----:B------:R-:W-:Y:S01]  /*8640*/  PRMT R178, RZ, 0x7610, R178 ;  /* 0x00007610ffb27816 */ /* 0x000fe200000000b2 */
[----:B------:R-:W3:Y:S04]  /*8650*/  LDL R24, [R1+0x2ac] ;  /* 0x0002ac0001187983 */ /* 0x000ee80000100800 */
[----:B------:R0:W3:Y:S02]  /*8660*/  @!P0 LDG.E.U8 R171, desc[UR12][R6.64] ;  /* 0x0000000c06ab8981 */ /* 0x0000e4000c1e1100 */
[----:B0-----:R-:W-:-:S05]  /*8670*/  IADD3 R6, P1, R5, R11, RZ ;  /* 0x0000000b05067210 */ /* 0x001fca0007f3e0ff */
[----:B----4-:R-:W-:-:S05]  /*8680*/  IMAD.X R7, R25, 0x1, R10, P1 ;  /* 0x0000000119077824 */ /* 0x010fca00008e060a */
[----:B------:R0:W4:Y:S02]  /*8690*/  @!P0 LDG.E.U8 R173, desc[UR12][R6.64] ;  /* 0x0000000c06ad8981 */ /* 0x000124000c1e1100 */
[----:B0-----:R-:W-:-:S05]  /*86a0*/  IADD3 R6, P1, R5, R9, RZ ;  /* 0x0000000905067210 */ /* 0x001fca0007f3e0ff */
[----:B------:R-:W-:Y:S02]  /*86b0*/  IMAD.X R7, R25, 0x1, R8, P1 ;  /* 0x0000000119077824 */ /* 0x000fe400008e0608 */
[----:B------:R-:W2:Y:S04]  /*86c0*/  LDL R8, [R1+0x2ec] ;  /* 0x0002ec0001087983 */ /* 0x000ea80000100800 */
[----:B------:R0:W4:Y:S02]  /*86d0*/  @!P0 LDG.E.U8 R174, desc[UR12][R6.64] ;  /* 0x0000000c06ae8981 */ /* 0x000124000c1e1100 */
[----:B0-----:R-:W-:-:S05]  /*86e0*/  IADD3 R6, P1, R5, R250, RZ ;  /* 0x000000fa05067210 */ /* 0x001fca0007f3e0ff */
[----:B------:R-:W-:-:S05]  /*86f0*/  IMAD.X R7, R25, 0x1, R249, P1 ;  /* 0x0000000119077824 */ /* 0x000fca00008e06f9 */
        /* <DEDUP_REMOVED lines=41> */
[----:B------:R0:W4:Y:S02]  /*8990*/  @!P0 LDG.E.U8 R172, desc[UR12][R6.64] ;  /* 0x0000000c06ac8981 */ /* 0x000124000c1e1100 */
[----:B0-----:R-:W-:Y:S02]  /*89a0*/  IADD3 R6, P1, R5, R194, RZ ;  /* 0x000000c205067210 */ /* 0x001fe40007f3e0ff */
[----:B------:R-:W-:Y:S03]  /*89b0*/  STL [R1+0x358], R249 ;  /* 0x000358f901007387 */ /* 0x000fe60000100800 */
[----:B------:R-:W-:Y:S01]  /*89c0*/  IMAD.X R7, R25, 0x1, R193, P1 ;  /* 0x0000000119077824 */ /* 0x000fe200008e06c1 */
[----:B------:R-:W-:Y:S01]  /*89d0*/  IADD3 R10, P1, R5, R3, RZ ;  /* 0x00000003050a7210 */ /* 0x000fe20007f3e0ff */
[----:B------:R-:W-:Y:S04]  /*89e0*/  STL [R1+0x328], R3 ;  /* 0x0003280301007387 */ /* 0x000fe80000100800 */
[----:B------:R-:W-:Y:S01]  /*89f0*/  IMAD.X R11, R25, 0x1, R4, P1 ;  /* 0x00000001190b7824 */ /* 0x000fe200008e0604 */
[----:B------:R0:W-:Y:S04]  /*8a00*/  STL [R1+0x324], R4 ;  /* 0x0003240401007387 */ /* 0x0001e80000100800 */
[----:B0-----:R-:W3:Y:S01]  /*8a10*/  LDL.LU R4, [R1+0x2b8] ;  /* 0x0002b80001047983 */ /* 0x001ee20000300800 */
[----:B--2---:R-:W-:-:S02]  /*8a20*/  IADD3 R8, P1, R5, R8, RZ ;  /* 0x0000000805087210 */ /* 0x004fc40007f3e0ff */
[----:B------:R-:W-:-:S03]  /*8a30*/  PRMT R169, RZ, 0x7610, R169 ;  /* 0x00007610ffa97816 */ /* 0x000fc600000000a9 */
[----:B------:R-:W-:Y:S02]  /*8a40*/  IMAD.X R9, R25, 0x1, R28, P1 ;  /* 0x0000000119097824 */ /* 0x000fe400008e061c */
[----:B------:R-:W2:Y:S04]  /*8a50*/  LDL R28, [R1+0x29c] ;  /* 0x00029c00011c7983 */ /* 0x000ea80000100800 */
[----:B------:R-:W4:Y:S04]  /*8a60*/  LDL.LU R3, [R1+0x2a8] ;  /* 0x0002a80001037983 */ /* 0x000f280000300800 */
[----:B------:R0:W2:Y:S01]  /*8a70*/  @!P0 LDG.E.U8 R169, desc[UR12][R6.64] ;  /* 0x0000000c06a98981 */ /* 0x0000a2000c1e1100 */
[----:B------:R-:W-:-:S03]  /*8a80*/  PRMT R165, RZ, 0x7610, R165 ;  /* 0x00007610ffa57816 */ /* 0x000fc600000000a5 */
[----:B------:R1:W-:Y:S01]  /*8a90*/  STL [R1+0x32c], R14 ;  /* 0x00032c0e01007387 */ /* 0x0003e20000100800 */
[----:B0-----:R-:W-:-:S05]  /*8aa0*/  IADD3 R6, P1, R5, R29, RZ ;  /* 0x0000001d05067210 */ /* 0x001fca0007f3e0ff */
[----:B------:R-:W-:Y:S02]  /*8ab0*/  IMAD.X R7, R25, 0x1, R14, P1 ;  /* 0x0000000119077824 */ /* 0x000fe400008e060e */
[----:B-1----:R-:W2:Y:S04]  /*8ac0*/  LDL.LU R14, [R1+0x298] ;  /* 0x00029800010e7983 */ /* 0x002ea80000300800 */
[----:B------:R0:W2:Y:S01]  /*8ad0*/  @!P0 LDG.E.U8 R165, desc[UR12][R6.64] ;  /* 0x0000000c06a58981 */ /* 0x0000a2000c1e1100 */
[----:B------:R-:W-:Y:S02]  /*8ae0*/  PRMT R164, RZ, 0x7610, R164 ;  /* 0x00007610ffa47816 */ /* 0x000fe400000000a4 */
[----:B0-----:R-:W-:Y:S02]  /*8af0*/  IADD3 R6, P1, R5, R27, RZ ;  /* 0x0000001b05067210 */ /* 0x001fe40007f3e0ff */
[----:B------:R-:W2:Y:S03]  /*8b00*/  LDL R27, [R1+0x28c] ;  /* 0x00028c00011b7983 */ /* 0x000ea60000100800 */
[----:B------:R-:W-:Y:S01]  /*8b10*/  IMAD.X R7, R25, 0x1, R2, P1 ;  /* 0x0000000119077824 */ /* 0x000fe200008e0602 */
[----:B------:R0:W-:Y:S04]  /*8b20*/  STL [R1+0x330], R2 ;  /* 0x0003300201007387 */ /* 0x0001e80000100800 */
[----:B------:R1:W2:Y:S04]  /*8b30*/  @!P0 LDG.E.U8 R164, desc[UR12][R6.64] ;  /* 0x0000000c06a48981 */ /* 0x0002a8000c1e1100 */
[----:B0-----:R-:W2:Y:S01]  /*8b40*/  LDL.LU R2, [R1+0x288] ;  /* 0x0002880001027983 */ /* 0x001ea20000300800 */
[----:B-1----:R-:W-:-:S03]  /*8b50*/  IADD3 R6, P1, R5, R26, RZ ;  /* 0x0000001a05067210 */ /* 0x002fc60007f3e0ff */
[----:B------:R-:W2:Y:S02]  /*8b60*/  LDL R26, [R1+0x27c] ;  /* 0x00027c00011a7983 */ /* 0x000ea40000100800 */
[----:B---3--:R-:W-:Y:S02]  /*8b70*/  IMAD.X R7, R25, 0x1, R4, P1 ;  /* 0x0000000119077824 */ /* 0x008fe400008e0604 */
[----:B------:R0:W-:Y:S04]  /*8b80*/  STL [R1+0x334], R4 ;  /* 0x0003340401007387 */ /* 0x0001e80000100800 */
[----:B0-----:R-:W3:Y:S01]  /*8b90*/  LDL.LU R4, [R1+0x278] ;  /* 0x0002780001047983 */ /* 0x001ee20000300800 */
[----:B------:R-:W-:-:S03]  /*8ba0*/  PRMT R163, RZ, 0x7610, R163 ;  /* 0x00007610ffa37816 */ /* 0x000fc600000000a3 */
[----:B------:R-:W3:Y:S04]  /*8bb0*/  LDL R30, [R1+0x26c] ;  /* 0x00026c00011e7983 */ /* 0x000ee80000100800 */
[----:B------:R0:W3:Y:S01]  /*8bc0*/  @!P0 LDG.E.U8 R163, desc[UR12][R6.64] ;  /* 0x0000000c06a38981 */ /* 0x0000e2000c1e1100 */
[----:B------:R-:W-:-:S03]  /*8bd0*/  PRMT R162, RZ, 0x7610, R162 ;  /* 0x00007610ffa27816 */ /* 0x000fc600000000a2 */
[----:B----4-:R1:W-:Y:S01]  /*8be0*/  STL [R1+0x338], R3 ;  /* 0x0003380301007387 */ /* 0x0103e20000100800 */
[----:B0-----:R-:W-:-:S05]  /*8bf0*/  IADD3 R6, P1, R5, R24, RZ ;  /* 0x0000001805067210 */ /* 0x001fca0007f3e0ff */
[----:B------:R-:W-:Y:S02]  /*8c00*/  IMAD.X R7, R25, 0x1, R3, P1 ;  /* 0x0000000119077824 */ /* 0x000fe400008e0603 */
[----:B-1----:R-:W4:Y:S04]  /*8c10*/  LDL.LU R3, [R1+0x268] ;  /* 0x0002680001037983 */ /* 0x002f280000300800 */
[----:B------:R2:W4:Y:S01]  /*8c20*/  @!P0 LDG.E.U8 R162, desc[UR12][R6.64] ;  /* 0x0000000c06a28981 */ /* 0x000522000c1e1100 */
[----:B------:R-:W-:-:S03]  /*8c30*/  PRMT R161, RZ, 0x7610, R161 ;  /* 0x00007610ffa17816 */ /* 0x000fc600000000a1 */
[----:B------:R-:W4:Y:S01]  /*8c40*/  LDL R29, [R1+0x25c] ;  /* 0x00025c00011d7983 */ /* 0x000f220000100800 */
[----:B--2---:R-:W-:-:S03]  /*8c50*/  IADD3 R6, P1, R5, R28, RZ ;  /* 0x0000001c05067210 */ /* 0x004fc60007f3e0ff */
[----:B------:R-:W2:Y:S02]  /*8c60*/  LDL R28, [R1+0x24c] ;  /* 0x00024c00011c7983 */ /* 0x000ea40000100800 */
[----:B------:R-:W-:Y:S02]  /*8c70*/  IMAD.X R7, R25, 0x1, R14, P1 ;  /* 0x0000000119077824 */ /* 0x000fe400008e060e */
[----:B------:R0:W-:Y:S04]  /*8c80*/  STL [R1+0x33c], R14 ;  /* 0x00033c0e01007387 */ /* 0x0001e80000100800 */
[----:B------:R1:W2:Y:S04]  /*8c90*/  @!P0 LDG.E.U8 R161, desc[UR12][R6.64] ;  /* 0x0000000c06a18981 */ /* 0x0002a8000c1e1100 */
[----:B0-----:R-:W2:Y:S01]  /*8ca0*/  LDL.LU R14, [R1+0x258] ;  /* 0x00025800010e7983 */ /* 0x001ea20000300800 */
[----:B-1----:R-:W-:-:S03]  /*8cb0*/  IADD3 R6, P1, R5, R27, RZ ;  /* 0x0000001b05067210 */ /* 0x002fc60007f3e0ff */
[----:B------:R-:W2:Y:S01]  /*8cc0*/  LDL R27, [R1+0x23c] ;  /* 0x00023c00011b7983 */ /* 0x000ea20000100800 */
[----:B------:R-:W-:Y:S01]  /*8cd0*/  PRMT R160, RZ, 0x7610, R160 ;  /* 0x00007610ffa07816 */ /* 0x000fe200000000a0 */
[----:B------:R-:W-:Y:S02]  /*8ce0*/  IMAD.X R7, R25, 0x1, R2, P1 ;  /* 0x0000000119077824 */ /* 0x000fe400008e0602 */
        /* <DEDUP_REMOVED lines=8> */
[----:B------:R-:W-:Y:S02]  /*8d70*/  PRMT R159, RZ, 0x7610, R159 ;  /* 0x00007610ff9f7816 */ /* 0x000fe4000000009f */
[----:B------:R-:W-:-:S04]  /*8d80*/  LOP3.LUT R24, R151, 0x7f, RZ, 0xc0, !PT ;  /* 0x0000007f97187812 */ /* 0x000fc800078ec0ff */
[----:B------:R0:W3:Y:S04]  /*8d90*/  @!P0 LDG.E.U8 R159, desc[UR12][R6.64] ;  /* 0x0000000c069f8981 */ /* 0x0000e8000c1e1100 */
[----:B------:R-:W-:Y:S01]  /*8da0*/  STS.U8 [R24+UR6], R156 ;  /* 0x0000009c18007988 */ /* 0x000fe20008000006 */
[----:B0-----:R-:W-:-:S03]  /*8db0*/  IADD3 R6, P1, R5, R30, RZ ;  /* 0x0000001e05067210 */ /* 0x001fc60007f3e0ff */
[----:B------:R0:W-:Y:S02]  /*8dc0*/  STS.U8 [R24+UR6+0x100], R158 ;  /* 0x0001009e18007988 */ /* 0x0001e40008000006 */
[----:B----4-:R-:W-:Y:S01]  /*8dd0*/  IMAD.X R7, R25, 0x1, R3, P1 ;  /* 0x0000000119077824 */ /* 0x010fe200008e0603 */
[----:B0-----:R-:W-:-:S06]  /*8de0*/  PRMT R158, RZ, 0x7610, R158 ;  /* 0x00007610ff9e7816 */ /* 0x001fcc000000009e */
[----:B------:R0:W4:Y:S01]  /*8df0*/  @!P0 LDG.E.U8 R158, desc[UR12][R6.64] ;  /* 0x0000000c069e8981 */ /* 0x000122000c1e1100 */
[----:B------:R-:W-:Y:S02]  /*8e00*/  PRMT R157, RZ, 0x7610, R157 ;  /* 0x00007610ff9d7816 */ /* 0x000fe4000000009d */
[----:B0-----:R-:W-:-:S05]  /*8e10*/  IADD3 R6, P1, R5, R29, RZ ;  /* 0x0000001d05067210 */ /* 0x001fca0007f3e0ff */
[----:B--2---:R-:W-:-:S05]  /*8e20*/  IMAD.X R7, R25, 0x1, R14, P1 ;  /* 0x0000000119077824 */ /* 0x004fca00008e060e */
[----:B------:R0:W2:Y:S01]  /*8e30*/  @!P0 LDG.E.U8 R157, desc[UR12][R6.64] ;  /* 0x0000000c069d8981 */ /* 0x0000a2000c1e1100 */
[----:B------:R-:W-:Y:S02]  /*8e40*/  PRMT R156, RZ, 0x7610, R156 ;  /* 0x00007610ff9c7816 */ /* 0x000fe4000000009c */
[----:B0-----:R-:W-:Y:S01]  /*8e50*/  IADD3 R6, P1, R5, R28, RZ ;  /* 0x0000001c05067210 */ /* 0x001fe20007f3e0ff */
[----:B------:R0:W-:Y:S04]  /*8e60*/  STL [R1+0x348], R3 ;  /* 0x0003480301007387 */ /* 0x0001e80000100800 */
[----:B------:R-:W-:-:S05]  /*8e70*/  IMAD.X R7, R25, 0x1, R2, P1 ;  /* 0x0000000119077824 */ /* 0x000fca00008e0602 */
[----:B------:R1:W2:Y:S04]  /*8e80*/  @!P0 LDG.E.U8 R156, desc[UR12][R6.64] ;  /* 0x0000000c069c8981 */ /* 0x0002a8000c1e1100 */
[----:B0-----:R-:W4:Y:S04]  /*8e90*/  LDL.LU R3, [R1+0x228] ;  /* 0x0002280001037983 */ /* 0x001f280000300800 */
[----:B------:R0:W-:Y:S01]  /*8ea0*/  STL [R1+0x34c], R14 ;  /* 0x00034c0e01007387 */ /* 0x0001e20000100800 */
[----:B-1----:R-:W-:-:S03]  /*8eb0*/  IADD3 R6, P1, R5, R27, RZ ;  /* 0x0000001b05067210 */ /* 0x002fc60007f3e0ff */
[----:B0-----:R-:W2:Y:S04]  /*8ec0*/  LDL.LU R14, [R1+0x218] ;  /* 0x00021800010e7983 */ /* 0x001ea80000300800 */
[----:B------:R0:W-:Y:S04]  /*8ed0*/  STL [R1+0x350], R2 ;  /* 0x0003500201007387 */ /* 0x0001e80000100800 */
[----:B0-----:R-:W2:Y:S04]  /*8ee0*/  LDL.LU R2, [R1+0x208] ;  /* 0x0002080001027983 */ /* 0x001ea80000300800 */
[----:B------:R-:W2:Y:S01]  /*8ef0*/  LDL.LU R249, [R1+0x20c] ;  /* 0x00020c0001f97983 */ /* 0x000ea20000300800 */
[----:B---3--:R-:W-:-:S03]  /*8f00*/  IMAD.X R7, R25, 0x1, R4, P1 ;  /* 0x0000000119077824 */ /* 0x008fc600008e0604 */
[----:B------:R0:W-:Y:S04]  /*8f10*/  STL [R1+0x354], R4 ;  /* 0x0003540401007387 */ /* 0x0001e80000100800 */
[----:B0-----:R-:W3:Y:S01]  /*8f20*/  LDL.LU R4, [R1+0x21c] ;  /* 0x00021c0001047983 */ /* 0x001ee20000300800 */
[----:B------:R-:W-:-:S06]  /*8f30*/  PRMT R155, RZ, 0x7610, R155 ;  /* 0x00007610ff9b7816 */ /* 0x000fcc000000009b */
[----:B------:R0:W2:Y:S01]  /*8f40*/  @!P0 LDG.E.U8 R155, desc[UR12][R6.64] ;  /* 0x0000000c069b8981 */ /* 0x0000a2000c1e1100 */
[----:B------:R-:W-:Y:S02]  /*8f50*/  PRMT R154, RZ, 0x7610, R154 ;  /* 0x00007610ff9a7816 */ /* 0x000fe4000000009a */
[----:B0-----:R-:W-:Y:S02]  /*8f60*/  IADD3 R6, P1, R5, R26, RZ ;  /* 0x0000001a05067210 */ /* 0x001fe40007f3e0ff */
[----:B------:R-:W-:Y:S02]  /*8f70*/  PRMT R153, RZ, 0x7610, R153 ;  /* 0x00007610ff997816 */ /* 0x000fe40000000099 */
[----:B------:R-:W-:Y:S01]  /*8f80*/  PRMT R152, RZ, 0x7610, R152 ;  /* 0x00007610ff987816 */ /* 0x000fe20000000098 */
[----:B------:R-:W-:Y:S01]  /*8f90*/  STS.U8 [R24+UR6+0x200], R17 ;  /* 0x0002001118007988 */ /* 0x000fe20008000006 */
[----:B------:R-:W-:-:S03]  /*8fa0*/  PRMT R23, RZ, 0x7610, R23 ;  /* 0x00007610ff177816 */ /* 0x000fc60000000017 */
[----:B------:R-:W-:Y:S04]  /*8fb0*/  STS.U8 [R24+UR6+0x300], R15 ;  /* 0x0003000f18007988 */ /* 0x000fe80008000006 */
[----:B------:R-:W-:Y:S01]  /*8fc0*/  STS.U8 [R24+UR6+0x400], R16 ;  /* 0x0004001018007988 */ /* 0x000fe20008000006 */
[----:B----4-:R-:W-:-:S05]  /*8fd0*/  IMAD.X R7, R25, 0x1, R3, P1 ;  /* 0x0000000119077824 */ /* 0x010fca00008e0603 */
[----:B------:R-:W4:Y:S04]  /*8fe0*/  @!P0 LDG.E.U8 R154, desc[UR12][R6.64] ;  /* 0x0000000c069a8981 */ /* 0x000f28000c1e1100 */
[----:B------:R-:W-:Y:S04]  /*8ff0*/  STS.U8 [R24+UR6+0x500], R18 ;  /* 0x0005001218007988 */ /* 0x000fe80008000006 */
[----:B------:R-:W-:Y:S04]  /*9000*/  STS.U8 [R24+UR6+0x600], R12 ;  /* 0x0006000c18007988 */ /* 0x000fe80008000006 */
[----:B------:R-:W-:Y:S04]  /*9010*/  STS.U8 [R24+UR6+0x700], R13 ;  /* 0x0007000d18007988 */ /* 0x000fe80008000006 */
[----:B------:R-:W-:Y:S04]  /*9020*/  STS.U8 [R24+UR6+0x800], R19 ;  /* 0x0008001318007988 */ /* 0x000fe80008000006 */
[----:B------:R-:W-:Y:S04]  /*9030*/  STS.U8 [R24+UR6+0x900], R20 ;  /* 0x0009001418007988 */ /* 0x000fe80008000006 */
[----:B------:R-:W-:Y:S04]  /*9040*/  STS.U8 [R24+UR6+0xa00], R21 ;  /* 0x000a001518007988 */ /* 0x000fe80008000006 */
[----:B------:R0:W-:Y:S02]  /*9050*/  STS.U8 [R24+UR6+0xb00], R22 ;  /* 0x000b001618007988 */ /* 0x0001e40008000006 */
[----:B0-----:R-:W-:-:S02]  /*9060*/  PRMT R22, RZ, 0x7610, R22 ;  /* 0x00007610ff167816 */ /* 0x001fc40000000016 */
        /* <DEDUP_REMOVED lines=9> */
[----:B------:R-:W-:-:S06]  /*9100*/  PRMT R167, RZ, 0x7610, R167 ;  /* 0x00007610ffa77816 */ /* 0x000fcc00000000a7 */
[----:B------:R0:W4:Y:S02]  /*9110*/  @!P0 LDG.E.U8 R167, desc[UR12][R10.64] ;  /* 0x0000000c0aa78981 */ /* 0x000124000c1e1100 */
[----:B0-----:R-:W-:Y:S02]  /*9120*/  PRMT R11, RZ, 0x7610, R11 ;  /* 0x00007610ff0b7816 */ /* 0x001fe4000000000b */
[----:B---3--:R-:W-:-:S05]  /*9130*/  IADD3 R6, P1, R5, R4, RZ ;  /* 0x0000000405067210 */ /* 0x008fca0007f3e0ff */
[----:B--2---:R-:W-:-:S05]  /*9140*/  IMAD.X R7, R25, 0x1, R14, P1 ;  /* 0x0000000119077824 */ /* 0x004fca00008e060e */
[----:B------:R0:W2:Y:S02]  /*9150*/  @!P0 LDG.E.U8 R153, desc[UR12][R6.64] ;  /* 0x0000000c06998981 */ /* 0x0000a4000c1e1100 */
[----:B0-----:R-:W-:-:S05]  /*9160*/  IADD3 R6, P1, R5, R249, RZ ;  /* 0x000000f905067210 */ /* 0x001fca0007f3e0ff */
[----:B------:R-:W-:-:S05]  /*9170*/  IMAD.X R7, R25, 0x1, R2, P1 ;  /* 0x0000000119077824 */ /* 0x000fca00008e0602 */
[----:B------:R0:W3:Y:S02]  /*9180*/  @!P0 LDG.E.U8 R152, desc[UR12][R6.64] ;  /* 0x0000000c06988981 */ /* 0x0000e4000c1e1100 */
        /* <DEDUP_REMOVED lines=35> */
[----:B------:R0:W3:Y:S01]  /*93c0*/  @!P0 LDG.E.U8 R11, desc[UR12][R6.64] ;  /* 0x0000000c060b8981 */ /* 0x0000e2000c1e1100 */
[----:B------:R-:W-:Y:S02]  /*93d0*/  PRMT R10, RZ, 0x7610, R10 ;  /* 0x00007610ff0a7816 */ /* 0x000fe4000000000a */
[----:B0-----:R-:W-:Y:S01]  /*93e0*/  IADD3 R6, P1, R5, R204, RZ ;  /* 0x000000cc05067210 */ /* 0x001fe20007f3e0ff */
[----:B------:R-:W-:Y:S01]  /*93f0*/  STS.U8 [R24+UR6+0xc00], R168 ;  /* 0x000c00a818007988 */ /* 0x000fe20008000006 */
[----:B------:R-:W-:-:S03]  /*9400*/  PRMT R166, RZ, 0x7610, R166 ;  /* 0x00007610ffa67816 */ /* 0x000fc600000000a6 */
[----:B------:R-:W-:Y:S01]  /*9410*/  IMAD.X R7, R25, 0x1, R203, P1 ;  /* 0x0000000119077824 */ /* 0x000fe200008e06cb */
[----:B------:R-:W-:Y:S04]  /*9420*/  STS.U8 [R24+UR6+0xd00], R170 ;  /* 0x000d00aa18007988 */ /* 0x000fe80008000006 */
[----:B------:R-:W-:Y:S04]  /*9430*/  STS.U8 [R24+UR6+0xe00], R171 ;  /* 0x000e00ab18007988 */ /* 0x000fe80008000006 */
[----:B------:R0:W3:Y:S04]  /*9440*/  @!P0 LDG.E.U8 R10, desc[UR12][R6.64] ;  /* 0x0000000c060a8981 */ /* 0x0000e8000c1e1100 */
[----:B------:R-:W-:Y:S04]  /*9450*/  STS.U8 [R24+UR6+0xf00], R173 ;  /* 0x000f00ad18007988 */ /* 0x000fe80008000006 */
[----:B------:R-:W-:Y:S01]  /*9460*/  STS.U8 [R24+UR6+0x1000], R174 ;  /* 0x001000ae18007988 */ /* 0x000fe20008000006 */
[----:B0-----:R-:W-:-:S03]  /*9470*/  IADD3 R6, P1, R5, R200, RZ ;  /* 0x000000c805067210 */ /* 0x001fc60007f3e0ff */
[----:B------:R-:W-:Y:S04]  /*9480*/  STS.U8 [R24+UR6+0x1100], R176 ;  /* 0x001100b018007988 */ /* 0x000fe80008000006 */
[----:B------:R0:W2:Y:S01]  /*9490*/  @!P0 LDG.E.U8 R166, desc[UR12][R8.64] ;  /* 0x0000000c08a68981 */ /* 0x0000a2000c1e1100 */
[----:B------:R-:W-:-:S03]  /*94a0*/  IMAD.X R7, R25, 0x1, R199, P1 ;  /* 0x0000000119077824 */ /* 0x000fc600008e06c7 */
[----:B------:R-:W-:Y:S04]  /*94b0*/  STS.U8 [R24+UR6+0x1200], R177 ;  /* 0x001200b118007988 */ /* 0x000fe80008000006 */
[----:B------:R-:W-:Y:S01]  /*94c0*/  STS.U8 [R24+UR6+0x1300], R179 ;  /* 0x001300b318007988 */ /* 0x000fe20008000006 */
[----:B0-----:R-:W-:-:S03]  /*94d0*/  PRMT R9, RZ, 0x7610, R9 ;  /* 0x00007610ff097816 */ /* 0x001fc60000000009 */
[----:B------:R-:W-:Y:S04]  /*94e0*/  STS.U8 [R24+UR6+0x1400], R180 ;  /* 0x001400b418007988 */ /* 0x000fe80008000006 */
[----:B------:R-:W-:Y:S04]  /*94f0*/  STS.U8 [R24+UR6+0x1500], R182 ;  /* 0x001500b618007988 */ /* 0x000fe80008000006 */
[----:B------:R-:W-:Y:S04]  /*9500*/  STS.U8 [R24+UR6+0x1600], R183 ;  /* 0x001600b718007988 */ /* 0x000fe80008000006 */
[----:B------:R-:W-:Y:S04]  /*9510*/  STS.U8 [R24+UR6+0x1700], R185 ;  /* 0x001700b918007988 */ /* 0x000fe80008000006 */
[----:B------:R-:W-:Y:S04]  /*9520*/  STS.U8 [R24+UR6+0x1800], R186 ;  /* 0x001800ba18007988 */ /* 0x000fe80008000006 */
[----:B------:R0:W3:Y:S04]  /*9530*/  @!P0 LDG.E.U8 R9, desc[UR12][R6.64] ;  /* 0x0000000c06098981 */ /* 0x0000e8000c1e1100 */
[----:B------:R-:W-:Y:S04]  /*9540*/  STS.U8 [R24+UR6+0x1900], R187 ;  /* 0x001900bb18007988 */ /* 0x000fe80008000006 */
[----:B------:R-:W-:Y:S01]  /*9550*/  STS.U8 [R24+UR6+0x1a00], R184 ;  /* 0x001a00b818007988 */ /* 0x000fe20008000006 */
[----:B0-----:R-:W-:-:S03]  /*9560*/  IADD3 R6, P1, R5, R196, RZ ;  /* 0x000000c405067210 */ /* 0x001fc60007f3e0ff */
[----:B------:R-:W-:Y:S04]  /*9570*/  STS.U8 [R24+UR6+0x1b00], R181 ;  /* 0x001b00b518007988 */ /* 0x000fe80008000006 */
[----:B------:R-:W-:Y:S01]  /*9580*/  STS.U8 [R24+UR6+0x1c00], R178 ;  /* 0x001c00b218007988 */ /* 0x000fe20008000006 */
[----:B------:R-:W-:-:S03]  /*9590*/  IMAD.X R7, R25, 0x1, R195, P1 ;  /* 0x0000000119077824 */ /* 0x000fc600008e06c3 */
[----:B------:R-:W-:Y:S04]  /*95a0*/  STS.U8 [R24+UR6+0x1d00], R175 ;  /* 0x001d00af18007988 */ /* 0x000fe80008000006 */
[----:B------:R-:W-:Y:S04]  /*95b0*/  STS.U8 [R24+UR6+0x1e00], R172 ;  /* 0x001e00ac18007988 */ /* 0x000fe80008000006 */
[----:B------:R0:W-:Y:S01]  /*95c0*/  STS.U8 [R24+UR6+0x1f00], R169 ;  /* 0x001f00a918007988 */ /* 0x0001e20008000006 */
[----:B------:R-:W-:-:S06]  /*95d0*/  PRMT R8, RZ, 0x7610, R8 ;  /* 0x00007610ff087816 */ /* 0x000fcc0000000008 */
[----:B------:R-:W3:Y:S04]  /*95e0*/  @!P0 LDG.E.U8 R8, desc[UR12][R6.64] ;  /* 0x0000000c06088981 */ /* 0x000ee8000c1e1100 */
[----:B0-----:R-:W3:Y:S04]  /*95f0*/  LDL.LU.64 R24, [R1] ;  /* 0x0000000001187983 */ /* 0x001ee80000300a00 */
[----:B------:R-:W3:Y:S04]  /*9600*/  LDL.LU.64 R26, [R1+0x8] ;  /* 0x00000800011a7983 */ /* 0x000ee80000300a00 */
        /* <DEDUP_REMOVED lines=62> */
[----:B------:R-:W-:Y:S04]  /*99f0*/  STS.U8 [R189+UR6+0x1f80], R188 ;  /* 0x001f80bcbd007988 */ /* 0x000fe80008000006 */
[----:B----4-:R-:W-:Y:S04]  /*9a00*/  STS.U8 [R189+UR6+0x80], R167 ;  /* 0x000080a7bd007988 */ /* 0x010fe80008000006 */
[----:B--2---:R-:W-:Y:S04]  /*9a10*/  STS.U8 [R189+UR6+0x180], R166 ;  /* 0x000180a6bd007988 */ /* 0x004fe80008000006 */
[----:B------:R-:W-:Y:S04]  /*9a20*/  STS.U8 [R189+UR6+0x280], R165 ;  /* 0x000280a5bd007988 */ /* 0x000fe80008000006 */
        /* <DEDUP_REMOVED lines=12> */
[----:B---3--:R-:W-:Y:S04]  /*9af0*/  STS.U8 [R189+UR6+0xf80], R152 ;  /* 0x000f8098bd007988 */ /* 0x008fe80008000006 */
        /* <DEDUP_REMOVED lines=14> */
[----:B------:R-:W-:Y:S01]  /*9be0*/  STS.U8 [R189+UR6+0x1e80], R8 ;  /* 0x001e8008bd007988 */ /* 0x000fe20008000006 */
[----:B------:R0:W-:Y:S06]  /*9bf0*/  MEMBAR.ALL.CTA ;  /* 0x0000000000007992 */ /* 0x0001ec0000008000 */
[----:B0-----:R-:W0:Y:S02]  /*9c00*/  FENCE.VIEW.ASYNC.S ;  /* 0x00000000000073c6 */ /* 0x001e240000000000 */
[----:B0-----:R-:W-:Y:S06]  /*9c10*/  BAR.SYNC.DEFER_BLOCKING 0x0 ;  /* 0x0000000000007b1d */ /* 0x001fec0000010000 */
[----:B------:R-:W-:Y:S01]  /*9c20*/  UMOV UR16, UR4 ;  /* 0x0000000400107c82 */ /* 0x000fe20008000000 */
[----:B------:R-:W-:Y:S01]  /*9c30*/  UMOV UR17, 0xc0000010 ;  /* 0xc000001000117882 */ /* 0x000fe20000000000 */
[----:B------:R-:W-:-:S06]  /*9c40*/  WARPGROUP.ARRIVE ;  /* 0x00000000000079c5 */ /* 0x000fcc0000000000 */
[----:B------:R-:W-:Y:S03]  /*9c50*/  QGMMA.64x256x32.F32.E5M2.E5M2 R24, gdesc[UR16], R24, gsb0 ;  /* 0x03e00000101879f3 */ /* 0x000fe60008003818 */
[----:B------:R-:W-:Y:S02]  /*9c60*/  WARPGROUP.DEPBAR.LE gsb0, 0x0 ;  /* 0x00008000000079c5 */ /* 0x000fe40000010000 */
[----:B------:R-:W-:Y:S04]  /*9c70*/  STL.64 [R1], R24 ;  /* 0x0000001801007387 */ /* 0x000fe80000100a00 */
        /* <DEDUP_REMOVED lines=62> */
[----:B------:R0:W-:Y:S04]  /*a060*/  STL.64 [R1+0x1f8], R150 ;  /* 0x0001f89601007387 */ /* 0x0001e80000100a00 */
[----:B0-----:R-:W2:Y:S04]  /*a070*/  LDL.LU.64 R150, [R1+0x560] ;  /* 0x0005600001967983 */ /* 0x001ea80000300a00 */
[----:B------:R-:W2:Y:S04]  /*a080*/  LDL.LU.64 R148, [R1+0x558] ;  /* 0x0005580001947983 */ /* 0x000ea80000300a00 */
        /* <DEDUP_REMOVED lines=62> */
[----:B------:R-:W3:Y:S01]  /*a470*/  LDL.LU R168, [R1+0x204] ;  /* 0x0002040001a87983 */ /* 0x000ee20000300800 */
[----:B------:R-:W-:-:S02]  /*a480*/  IADD3 R198, P1, R198, UR14, RZ ;  /* 0x0000000ec6c67c10 */ /* 0x000fc4000ff3e0ff */
[----:B------:R-:W-:Y:S01]  /*a490*/  IADD3 R200, P2, R200, UR14, RZ ;  /* 0x0000000ec8c87c10 */ /* 0x000fe2000ff5e0ff */
[----:B------:R-:W4:Y:S01]  /*a4a0*/  LDL.LU R180, [R1+0x214] ;  /* 0x0002140001b47983 */ /* 0x000f220000300800 */
[----:B------:R-:W-:Y:S02]  /*a4b0*/  IADD3.X R197, R197, UR15, RZ, P1, !PT ;  /* 0x0000000fc5c57c10 */ /* 0x000fe40008ffe4ff */
[----:B------:R-:W-:Y:S01]  /*a4c0*/  IADD3 R212, P1, R212, UR14, RZ ;  /* 0x0000000ed4d47c10 */ /* 0x000fe2000ff3e0ff */
[----:B------:R-:W2:Y:S01]  /*a4d0*/  LDL.LU R179, [R1+0x224] ;  /* 0x0002240001b37983 */ /* 0x000ea20000300800 */
[----:B------:R-:W-:Y:S02]  /*a4e0*/  IADD3.X R199, R199, UR15, RZ, P2, !PT ;  /* 0x0000000fc7c77c10 */ /* 0x000fe400097fe4ff */
[----:B------:R-:W-:Y:S01]  /*a4f0*/  IADD3 R214, P2, R214, UR14, RZ ;  /* 0x0000000ed6d67c10 */ /* 0x000fe2000ff5e0ff */
[----:B------:R-:W2:Y:S01]  /*a500*/  LDL.LU R187, [R1+0x22c] ;  /* 0x00022c0001bb7983 */ /* 0x000ea20000300800 */
[----:B------:R-:W-:-:S02]  /*a510*/  IADD3.X R211, R211, UR15, RZ, P1, !PT ;  /* 0x0000000fd3d37c10 */ /* 0x000fc40008ffe4ff */
[----:B------:R-:W-:Y:S01]  /*a520*/  IADD3 R226, P1, R226, UR14, RZ ;  /* 0x0000000ee2e27c10 */ /* 0x000fe2000ff3e0ff */
[----:B------:R-:W2:Y:S01]  /*a530*/  LDL.LU R6, [R1+0x234] ;  /* 0x0002340001067983 */ /* 0x000ea20000300800 */
        /* <DEDUP_REMOVED lines=10> */
[----:B------:R-:W-:Y:S01]  /*a5e0*/  IADD3.X R241, R241, UR15, RZ, P2, !PT ;  /* 0x0000000ff1f17c10 */ /* 0x000fe200097fe4ff */
[----:B------:R-:W2:Y:S01]  /*a5f0*/  LDL.LU R185, [R1+0x210] ;  /* 0x0002100001b97983 */ /* 0x000ea20000300800 */
[----:B------:R-:W-:-:S03]  /*a600*/  IADD3 R249, P2, R249, UR14, RZ ;  /* 0x0000000ef9f97c10 */ /* 0x000fc6000ff5e0ff */
[----:B------:R-:W2:Y:S04]  /*a610*/  LDL.LU R176, [R1+0x24c] ;  /* 0x00024c0001b07983 */ /* 0x000ea80000300800 */
[----:B------:R-:W2:Y:S04]  /*a620*/  LDL.LU R183, [R1+0x254] ;  /* 0x0002540001b77983 */ /* 0x000ea80000300800 */
[----:B------:R-:W2:Y:S04]  /*a630*/  LDL.LU R173, [R1+0x220] ;  /* 0x0002200001ad7983 */ /* 0x000ea80000300800 */
[----:B------:R-:W2:Y:S04]  /*a640*/  LDL.LU R174, [R1+0x25c] ;  /* 0x00025c0001ae7983 */ /* 0x000ea80000300800 */
[----:B------:R-:W2:Y:S01]  /*a650*/  LDL.LU R171, [R1+0x264] ;  /* 0x0002640001ab7983 */ /* 0x000ea20000300800 */
[----:B---3--:R-:W-:-:S05]  /*a660*/  IADD3 R168, P1, R168, UR14, RZ ;  /* 0x0000000ea8a87c10 */ /* 0x008fca000ff3e0ff */
[----:B------:R-:W-:Y:S04]  /*a670*/  STL [R1+0x204], R168 ;  /* 0x000204a801007387 */ /* 0x000fe80000100800 */
[----:B------:R0:W-:Y:S04]  /*a680*/  STL [R1+0x20c], R249 ;  /* 0x00020cf901007387 */ /* 0x0001e80000100800 */
[----:B0-----:R-:W3:Y:S01]  /*a690*/  LDL.LU R249, [R1+0x358] ;  /* 0x0003580001f97983 */ /* 0x001ee20000300800 */
[----:B------:R-:W-:Y:S02]  /*a6a0*/  IADD3 R204, P4, R204, UR14, RZ ;  /* 0x0000000ecccc7c10 */ /* 0x000fe4000ff9e0ff */
[----:B------:R-:W-:Y:S01]  /*a6b0*/  IADD3 R202, P3, R202, UR14, RZ ;  /* 0x0000000ecaca7c10 */ /* 0x000fe2000ff7e0ff */
[----:B------:R-:W3:Y:S01]  /*a6c0*/  LDL.LU R170, [R1+0x230] ;  /* 0x0002300001aa7983 */ /* 0x000ee20000300800 */
[----:B------:R-:W-:-:S02]  /*a6d0*/  IADD3 R192, P5, R192, UR14, RZ ;  /* 0x0000000ec0c07c10 */ /* 0x000fc4000ffbe0ff */
[----:B------:R-:W-:Y:S01]  /*a6e0*/  IADD3.X R203, R203, UR15, RZ, P4, !PT ;  /* 0x0000000fcbcb7c10 */ /* 0x000fe2000a7fe4ff */
[----:B------:R-:W3:Y:S01]  /*a6f0*/  LDL.LU R168, [R1+0x26c] ;  /* 0x00026c0001a87983 */ /* 0x000ee20000300800 */
[----:B------:R-:W-:Y:S02]  /*a700*/  IADD3 R194, P6, R194, UR14, RZ ;  /* 0x0000000ec2c27c10 */ /* 0x000fe4000ffde0ff */
[----:B------:R-:W-:Y:S02]  /*a710*/  IADD3.X R201, R201, UR15, RZ, P3, !PT ;  /* 0x0000000fc9c97c10 */ /* 0x000fe40009ffe4ff */
[----:B------:R-:W-:Y:S02]  /*a720*/  IADD3 R218, P4, R218, UR14, RZ ;  /* 0x0000000edada7c10 */ /* 0x000fe4000ff9e0ff */
[----:B------:R-:W-:Y:S02]  /*a730*/  IADD3 R196, P0, R196, UR14, RZ ;  /* 0x0000000ec4c47c10 */ /* 0x000fe4000ff1e0ff */
[----:B------:R-:W-:-:S02]  /*a740*/  IADD3 R216, P3, R216, UR14, RZ ;  /* 0x0000000ed8d87c10 */ /* 0x000fc4000ff7e0ff */
[----:B------:R-:W-:Y:S02]  /*a750*/  IADD3.X R191, R191, UR15, RZ, P5, !PT ;  /* 0x0000000fbfbf7c10 */ /* 0x000fe4000affe4ff */
[----:B------:R-:W-:Y:S02]  /*a760*/  IADD3 R206, P5, R206, UR14, RZ ;  /* 0x0000000ecece7c10 */ /* 0x000fe4000ffbe0ff */
[----:B------:R-:W-:Y:S02]  /*a770*/  IADD3.X R193, R193, UR15, RZ, P6, !PT ;  /* 0x0000000fc1c17c10 */ /* 0x000fe4000b7fe4ff */
[----:B------:R-:W-:Y:S02]  /*a780*/  IADD3.X R217, R217, UR15, RZ, P4, !PT ;  /* 0x0000000fd9d97c10 */ /* 0x000fe4000a7fe4ff */
[----:B------:R-:W-:Y:S02]  /*a790*/  IADD3 R208, P6, R208, UR14, RZ ;  /* 0x0000000ed0d07c10 */ /* 0x000fe4000ffde0ff */
[----:B------:R-:W-:-:S02]  /*a7a0*/  IADD3.X R195, R195, UR15, RZ, P0, !PT ;  /* 0x0000000fc3c37c10 */ /* 0x000fc400087fe4ff */
[----:B------:R-:W-:Y:S02]  /*a7b0*/  IADD3.X R215, R215, UR15, RZ, P3, !PT ;  /* 0x0000000fd7d77c10 */ /* 0x000fe40009ffe4ff */
[----:B------:R-:W-:Y:S02]  /*a7c0*/  IADD3 R232, P4, R232, UR14, RZ ;  /* 0x0000000ee8e87c10 */ /* 0x000fe4000ff9e0ff */
[----:B------:R-:W-:Y:S02]  /*a7d0*/  IADD3 R210, P0, R210, UR14, RZ ;  /* 0x0000000ed2d27c10 */ /* 0x000fe4000ff1e0ff */
[----:B------:R-:W-:Y:S02]  /*a7e0*/  IADD3 R230, P3, R230, UR14, RZ ;  /* 0x0000000ee6e67c10 */ /* 0x000fe4000ff7e0ff */
[----:B------:R-:W-:Y:S02]  /*a7f0*/  IADD3.X R205, R205, UR15, RZ, P5, !PT ;  /* 0x0000000fcdcd7c10 */ /* 0x000fe4000affe4ff */
[----:B------:R-:W-:-:S02]  /*a800*/  IADD3 R220, P5, R220, UR14, RZ ;  /* 0x0000000edcdc7c10 */ /* 0x000fc4000ffbe0ff */
[----:B------:R-:W-:Y:S02]  /*a810*/  IADD3.X R207, R207, UR15, RZ, P6, !PT ;  /* 0x0000000fcfcf7c10 */ /* 0x000fe4000b7fe4ff */
[----:B------:R-:W-:Y:S02]  /*a820*/  IADD3.X R231, R231, UR15, RZ, P4, !PT ;  /* 0x0000000fe7e77c10 */ /* 0x000fe4000a7fe4ff */
[----:B------:R-:W-:Y:S02]  /*a830*/  IADD3 R222, P6, R222, UR14, RZ ;  /* 0x0000000edede7c10 */ /* 0x000fe4000ffde0ff */
[----:B------:R-:W-:Y:S02]  /*a840*/  IADD3.X R209, R209, UR15, RZ, P0, !PT ;  /* 0x0000000fd1d17c10 */ /* 0x000fe400087fe4ff */
[----:B------:R-:W-:Y:S02]  /*a850*/  IADD3.X R229, R229, UR15, RZ, P3, !PT ;  /* 0x0000000fe5e57c10 */ /* 0x000fe40009ffe4ff */
[----:B------:R-:W-:-:S02]  /*a860*/  IADD3 R246, P4, R246, UR14, RZ ;  /* 0x0000000ef6f67c10 */ /* 0x000fc4000ff9e0ff */
[----:B------:R-:W-:Y:S02]  /*a870*/  IADD3 R224, P0, R224, UR14, RZ ;  /* 0x0000000ee0e07c10 */ /* 0x000fe4000ff1e0ff */
[----:B------:R-:W-:Y:S02]  /*a880*/  IADD3 R244, P3, R244, UR14, RZ ;  /* 0x0000000ef4f47c10 */ /* 0x000fe4000ff7e0ff */
[----:B------:R-:W-:Y:S02]  /*a890*/  IADD3.X R219, R219, UR15, RZ, P5, !PT ;  /* 0x0000000fdbdb7c10 */ /* 0x000fe4000affe4ff */
[----:B------:R-:W-:Y:S02]  /*a8a0*/  IADD3 R234, P5, R234, UR14, RZ ;  /* 0x0000000eeaea7c10 */ /* 0x000fe4000ffbe0ff */
[----:B------:R-:W-:Y:S02]  /*a8b0*/  IADD3.X R221, R221, UR15, RZ, P6, !PT ;  /* 0x0000000fdddd7c10 */ /* 0x000fe4000b7fe4ff */
[----:B------:R-:W-:-:S02]  /*a8c0*/  IADD3.X R245, R245, UR15, RZ, P4, !PT ;  /* 0x0000000ff5f57c10 */ /* 0x000fc4000a7fe4ff */
[----:B------:R-:W-:Y:S02]  /*a8d0*/  IADD3 R236, P6, R236, UR14, RZ ;  /* 0x0000000eecec7c10 */ /* 0x000fe4000ffde0ff */
[----:B------:R-:W-:Y:S02]  /*a8e0*/  IADD3.X R223, R223, UR15, RZ, P0, !PT ;  /* 0x0000000fdfdf7c10 */ /* 0x000fe400087fe4ff */
[----:B------:R-:W-:Y:S02]  /*a8f0*/  IADD3.X R243, R243, UR15, RZ, P3, !PT ;  /* 0x0000000ff3f37c10 */ /* 0x000fe40009ffe4ff */
[----:B------:R-:W-:Y:S02]  /*a900*/  IADD3 R4, P4, R4, UR14, RZ ;  /* 0x0000000e04047c10 */ /* 0x000fe4000ff9e0ff */
[----:B------:R-:W-:Y:S02]  /*a910*/  IADD3 R238, P0, R238, UR14, RZ ;  /* 0x0000000eeeee7c10 */ /* 0x000fe4000ff1e0ff */
[----:B----4-:R-:W-:-:S02]  /*a920*/  IADD3 R180, P3, R180, UR14, RZ ;  /* 0x0000000eb4b47c10 */ /* 0x010fc4000ff7e0ff */
[----:B------:R-:W-:Y:S02]  /*a930*/  IADD3.X R233, R233, UR15, RZ, P5, !PT ;  /* 0x0000000fe9e97c10 */ /* 0x000fe4000affe4ff */
[----:B------:R-:W-:Y:S01]  /*a940*/  IADD3 R248, P5, R248, UR14, RZ ;  /* 0x0000000ef8f87c10 */ /* 0x000fe2000ffbe0ff */
[----:B------:R0:W-:Y:S01]  /*a950*/  STL [R1+0x21c], R4 ;  /* 0x00021c0401007387 */ /* 0x0001e20000100800 */
[----:B------:R-:W-:Y:S02]  /*a960*/  IADD3.X R235, R235, UR15, RZ, P6, !PT ;  /* 0x0000000febeb7c10 */ /* 0x000fe4000b7fe4ff */
[----:B------:R-:W-:Y:S01]  /*a970*/  IADD3 R250, P6, R250, UR14, RZ ;  /* 0x0000000efafa7c10 */ /* 0x000fe2000ffde0ff */
[----:B------:R1:W-:Y:S01]  /*a980*/  STL [R1+0x214], R180 ;  /* 0x000214b401007387 */ /* 0x0003e20000100800 */
[----:B------:R-:W-:Y:S02]  /*a990*/  IADD3.X R237, R237, UR15, RZ, P0, !PT ;  /* 0x0000000feded7c10 */ /* 0x000fe400087fe4ff */
[----:B------:R-:W-:-:S02]  /*a9a0*/  IADD3 R252, P0, R252, UR14, RZ ;  /* 0x0000000efcfc7c10 */ /* 0x000fc4000ff1e0ff */
[----:B------:R-:W-:Y:S01]  /*a9b0*/  IADD3.X R247, R247, UR15, RZ, P5, !PT ;  /* 0x0000000ff7f77c10 */ /* 0x000fe2000affe4ff */
[----:B0-----:R-:W4:Y:S01]  /*a9c0*/  LDL.LU R4, [R1+0x354] ;  /* 0x0003540001047983 */ /* 0x001f220000300800 */
[----:B--2---:R-:W-:Y:S02]  /*a9d0*/  IADD3 R179, P5, R179, UR14, RZ ;  /* 0x0000000eb3b37c10 */ /* 0x004fe4000ffbe0ff */
[----:B------:R-:W-:Y:S01]  /*a9e0*/  IADD3.X R251, R251, UR15, RZ, P0, !PT ;  /* 0x0000000ffbfb7c10 */ /* 0x000fe200087fe4ff */
[----:B------:R-:W2:Y:S01]  /*a9f0*/  LDL.LU R182, [R1+0x274] ;  /* 0x0002740001b67983 */ /* 0x000ea20000300800 */
[----:B------:R-:W-:Y:S02]  /*aa00*/  IADD3 R6, P0, R6, UR14, RZ ;  /* 0x0000000e06067c10 */ /* 0x000fe4000ff1e0ff */
[----:B------:R-:W-:Y:S01]  /*aa10*/  IADD3.X R2, R2, UR15, RZ, P2, !PT ;  /* 0x0000000f02027c10 */ /* 0x000fe200097fe4ff */
[----:B-1----:R-:W2:Y:S01]  /*aa20*/  LDL.LU R180, [R1+0x240] ;  /* 0x0002400001b47983 */ /* 0x002ea20000300800 */
[----:B------:R-:W-:-:S03]  /*aa30*/  IADD3.X R7, R7, UR15, RZ, P1, !PT ;  /* 0x0000000f07077c10 */ /* 0x000fc60008ffe4ff */
[----:B------:R0:W-:Y:S01]  /*aa40*/  STL [R1+0x224], R179 ;  /* 0x000224b301007387 */ /* 0x0001e20000100800 */
[----:B------:R-:W-:Y:S02]  /*aa50*/  IADD3 R177, P1, R177, UR14, RZ ;  /* 0x0000000eb1b17c10 */ /* 0x000fe4000ff3e0ff */
[----:B------:R-:W-:Y:S01]  /*aa60*/  IADD3.X R185, R185, UR15, RZ, P3, !PT ;  /* 0x0000000fb9b97c10 */ /* 0x000fe20009ffe4ff */
[----:B0-----:R-:W2:Y:S01]  /*aa70*/  LDL.LU R179, [R1+0x27c] ;  /* 0x00027c0001b37983 */ /* 0x001ea20000300800 */
[----:B------:R-:W-:Y:S02]  /*aa80*/  IADD3 R176, P3, R176, UR14, RZ ;  /* 0x0000000eb0b07c10 */ /* 0x000fe4000ff7e0ff */
[----:B------:R-:W-:Y:S02]  /*aa90*/  IADD3 R186, P2, R186, UR14, RZ ;  /* 0x0000000ebaba7c10 */ /* 0x000fe4000ff5e0ff */
[----:B------:R-:W-:Y:S02]  /*aaa0*/  IADD3.X R14, R14, UR15, RZ, P4, !PT ;  /* 0x0000000f0e0e7c10 */ /* 0x000fe4000a7fe4ff */
[----:B------:R-:W-:-:S02]  /*aab0*/  IADD3.X R173, R173, UR15, RZ, P5, !PT ;  /* 0x0000000fadad7c10 */ /* 0x000fc4000affe4ff */
[----:B------:R-:W-:Y:S02]  /*aac0*/  IADD3 R183, P4, R183, UR14, RZ ;  /* 0x0000000eb7b77c10 */ /* 0x000fe4000ff9e0ff */
[----:B------:R-:W-:Y:S02]  /*aad0*/  IADD3 R174, P5, R174, UR14, RZ ;  /* 0x0000000eaeae7c10 */ /* 0x000fe4000ffbe0ff */
[----:B---3--:R-:W-:Y:S02]  /*aae0*/  IADD3.X R249, R249, UR15, RZ, P6, !PT ;  /* 0x0000000ff9f97c10 */ /* 0x008fe4000b7fe4ff */
[----:B------:R-:W-:-:S05]  /*aaf0*/  IADD3 R187, P6, R187, UR14, RZ ;  /* 0x0000000ebbbb7c10 */ /* 0x000fca000ffde0ff */
[----:B------:R-:W-:Y:S04]  /*ab00*/  STL [R1+0x22c], R187 ;  /* 0x00022cbb01007387 */ /* 0x000fe80000100800 */
[----:B------:R-:W-:Y:S04]  /*ab10*/  STL [R1+0x234], R6 ;  /* 0x0002340601007387 */ /* 0x000fe80000100800 */
[----:B------:R0:W-:Y:S04]  /*ab20*/  STL [R1+0x208], R2 ;  /* 0x0002080201007387 */ /* 0x0001e80000100800 */
[----:B------:R-:W-:Y:S04]  /*ab30*/  STL [R1+0x200], R7 ;  /* 0x0002000701007387 */ /* 0x000fe80000100800 */
[----:B0-----:R-:W3:Y:S04]  /*ab40*/  LDL.LU R2, [R1+0x350] ;  /* 0x0003500001027983 */ /* 0x001ee80000300800 */
[----:B------:R0:W-:Y:S01]  /*ab50*/  STL [R1+0x23c], R177 ;  /* 0x00023cb101007387 */ /* 0x0001e20000100800 */
[----:B------:R-:W-:-:S03]  /*ab60*/  IADD3.X R3, R3, UR15, RZ, P6, !PT ;  /* 0x0000000f03037c10 */ /* 0x000fc6000b7fe4ff */
[----:B0-----:R-:W3:Y:S04]  /*ab70*/  LDL.LU R177, [R1+0x284] ;  /* 0x0002840001b17983 */ /* 0x001ee80000300800 */
[----:B------:R0:W-:Y:S04]  /*ab80*/  STL [R1+0x24c], R176 ;  /* 0x00024cb001007387 */ /* 0x0001e80000100800 */
[----:B------:R-:W-:Y:S04]  /*ab90*/  STL [R1+0x244], R186 ;  /* 0x000244ba01007387 */ /* 0x000fe80000100800 */
[----:B0-----:R-:W3:Y:S04]  /*aba0*/  LDL.LU R176, [R1+0x250] ;  /* 0x0002500001b07983 */ /* 0x001ee80000300800 */
[----:B------:R-:W-:Y:S04]  /*abb0*/  STL [R1+0x210], R185 ;  /* 0x000210b901007387 */ /* 0x000fe80000100800 */
[----:B------:R0:W-:Y:S01]  /*abc0*/  STL [R1+0x218], R14 ;  /* 0x0002180e01007387 */ /* 0x0001e20000100800 */
[----:B------:R-:W-:-:S03]  /*abd0*/  IADD3 R171, P6, R171, UR14, RZ ;  /* 0x0000000eabab7c10 */ /* 0x000fc6000ffde0ff */
[----:B0-----:R-:W3:Y:S04]  /*abe0*/  LDL.LU R14, [R1+0x34c] ;  /* 0x00034c00010e7983 */ /* 0x001ee80000300800 */
[----:B------:R0:W-:Y:S04]  /*abf0*/  STL [R1+0x220], R173 ;  /* 0x000220ad01007387 */ /* 0x0001e80000100800 */
[----:B0-----:R-:W3:Y:S04]  /*ac00*/  LDL.LU R173, [R1+0x28c] ;  /* 0x00028c0001ad7983 */ /* 0x001ee80000300800 */
[----:B------:R-:W-:Y:S04]  /*ac10*/  STL [R1+0x254], R183 ;  /* 0x000254b701007387 */ /* 0x000fe80000100800 */
[----:B------:R0:W-:Y:S04]  /*ac20*/  STL [R1+0x228], R3 ;  /* 0x0002280301007387 */ /* 0x0001e80000100800 */
[----:B0-----:R-:W3:Y:S04]  /*ac30*/  LDL.LU R3, [R1+0x348] ;  /* 0x0003480001037983 */ /* 0x001ee80000300800 */
[----:B------:R0:W-:Y:S04]  /*ac40*/  STL [R1+0x25c], R174 ;  /* 0x00025cae01007387 */ /* 0x0001e80000100800 */
[----:B0-----:R-:W3:Y:S04]  /*ac50*/  LDL.LU R174, [R1+0x294] ;  /* 0x0002940001ae7983 */ /* 0x001ee80000300800 */
[----:B------:R0:W-:Y:S04]  /*ac60*/  STL [R1+0x264], R171 ;  /* 0x000264ab01007387 */ /* 0x0001e80000100800 */
[----:B0-----:R-:W3:Y:S01]  /*ac70*/  LDL.LU R171, [R1+0x260] ;  /* 0x0002600001ab7983 */ /* 0x001ee20000300800 */
[----:B------:R-:W-:-:S02]  /*ac80*/  IADD3.X R170, R170, UR15, RZ, P0, !PT ;  /* 0x0000000faaaa7c10 */ /* 0x000fc400087fe4ff */
[----:B----4-:R-:W-:Y:S01]  /*ac90*/  IADD3.X R4, R4, UR15, RZ, P1, !PT ;  /* 0x0000000f04047c10 */ /* 0x010fe20008ffe4ff */
[----:B------:R-:W4:Y:S01]  /*aca0*/  LDL.LU R175, [R1+0x29c] ;  /* 0x00029c0001af7983 */ /* 0x000f220000300800 */
[----:B------:R-:W-:-:S03]  /*acb0*/  IADD3 R168, P0, R168, UR14, RZ ;  /* 0x0000000ea8a87c10 */ /* 0x000fc6000ff1e0ff */
[----:B------:R-:W-:Y:S01]  /*acc0*/  STL [R1+0x230], R170 ;  /* 0x000230aa01007387 */ /* 0x000fe20000100800 */
[----:B--2---:R-:W-:-:S03]  /*acd0*/  IADD3 R182, P1, R182, UR14, RZ ;  /* 0x0000000eb6b67c10 */ /* 0x004fc6000ff3e0ff */
[----:B------:R0:W-:Y:S01]  /*ace0*/  STL [R1+0x238], R4 ;  /* 0x0002380401007387 */ /* 0x0001e20000100800 */
[----:B------:R-:W-:-:S03]  /*acf0*/  IADD3.X R180, R180, UR15, RZ, P2, !PT ;  /* 0x0000000fb4b47c10 */ /* 0x000fc600097fe4ff */
[----:B------:R1:W-:Y:S01]  /*ad00*/  STL [R1+0x26c], R168 ;  /* 0x00026ca801007387 */ /* 0x0003e20000100800 */
[----:B------:R-:W-:-:S03]  /*ad10*/  IADD3 R179, P2, R179, UR14, RZ ;  /* 0x0000000eb3b37c10 */ /* 0x000fc6000ff5e0ff */
[----:B0-----:R-:W2:Y:S04]  /*ad20*/  LDL.LU R4, [R1+0x344] ;  /* 0x0003440001047983 */ /* 0x001ea80000300800 */
[----:B------:R-:W2:Y:S04]  /*ad30*/  LDL.LU R170, [R1+0x2a4] ;  /* 0x0002a40001aa7983 */ /* 0x000ea80000300800 */
[----:B-1----:R-:W2:Y:S04]  /*ad40*/  LDL.LU R168, [R1+0x270] ;  /* 0x0002700001a87983 */ /* 0x002ea80000300800 */
[----:B------:R-:W2:Y:S04]  /*ad50*/  LDL.LU R178, [R1+0x2ac] ;  /* 0x0002ac0001b27983 */ /* 0x000ea80000300800 */
[----:B------:R-:W-:Y:S04]  /*ad60*/  STL [R1+0x274], R182 ;  /* 0x000274b601007387 */ /* 0x000fe80000100800 */
[----:B------:R-:W2:Y:S04]  /*ad70*/  LDL.LU R181, [R1+0x2b4] ;  /* 0x0002b40001b57983 */ /* 0x000ea80000300800 */
[----:B------:R-:W-:Y:S04]  /*ad80*/  STL [R1+0x240], R180 ;  /* 0x000240b401007387 */ /* 0x000fe80000100800 */
[----:B------:R-:W2:Y:S04]  /*ad90*/  LDL.LU R184, [R1+0x280] ;  /* 0x0002800001b87983 */ /* 0x000ea80000300800 */
[----:B------:R-:W2:Y:S04]  /*ada0*/  LDL.LU R187, [R1+0x2bc] ;  /* 0x0002bc0001bb7983 */ /* 0x000ea80000300800 */
[----:B------:R-:W-:Y:S01]  /*adb0*/  STL [R1+0x27c], R179 ;  /* 0x00027cb301007387 */ /* 0x000fe20000100800 */
[----:B---3--:R-:W-:-:S05]  /*adc0*/  IADD3.X R2, R2, UR15, RZ, P3, !PT ;  /* 0x0000000f02027c10 */ /* 0x008fca0009ffe4ff */
[----:B------:R0:W-:Y:S04]  /*add0*/  STL [R1+0x248], R2 ;  /* 0x0002480201007387 */ /* 0x0001e80000100800 */
[----:B0-----:R-:W3:Y:S01]  /*ade0*/  LDL.LU R2, [R1+0x340] ;  /* 0x0003400001027983 */ /* 0x001ee20000300800 */
[----:B------:R-:W-:-:S03]  /*adf0*/  IADD3 R177, P3, R177, UR14, RZ ;  /* 0x0000000eb1b17c10 */ /* 0x000fc6000ff7e0ff */
[----:B------:R-:W3:Y:S04]  /*ae00*/  LDL.LU R6, [R1+0x2c4] ;  /* 0x0002c40001067983 */ /* 0x000ee80000300800 */
[----:B------:R-:W3:Y:S04]  /*ae10*/  LDL.LU R7, [R1+0x290] ;  /* 0x0002900001077983 */ /* 0x000ee80000300800 */
[----:B------:R-:W3:Y:S01]  /*ae20*/  LDL.LU R186, [R1+0x2cc] ;  /* 0x0002cc0001ba7983 */ /* 0x000ee20000300800 */
[----:B------:R-:W-:-:S03]  /*ae30*/  IADD3.X R176, R176, UR15, RZ, P4, !PT ;  /* 0x0000000fb0b07c10 */ /* 0x000fc6000a7fe4ff */
[----:B------:R-:W3:Y:S04]  /*ae40*/  LDL.LU R185, [R1+0x2d4] ;  /* 0x0002d40001b97983 */ /* 0x000ee80000300800 */
[----:B------:R-:W3:Y:S04]  /*ae50*/  LDL.LU R183, [R1+0x2a0] ;  /* 0x0002a00001b77983 */ /* 0x000ee80000300800 */
[----:B------:R-:W3:Y:S04]  /*ae60*/  LDL.LU R182, [R1+0x2dc] ;  /* 0x0002dc0001b67983 */ /* 0x000ee80000300800 */
[----:B------:R0:W-:Y:S04]  /*ae70*/  STL [R1+0x284], R177 ;  /* 0x000284b101007387 */ /* 0x0001e80000100800 */
[----:B------:R-:W3:Y:S01]  /*ae80*/  LDL.LU R180, [R1+0x2e4] ;  /* 0x0002e40001b47983 */ /* 0x000ee20000300800 */
[----:B------:R-:W-:-:S03]  /*ae90*/  IADD3.X R14, R14, UR15, RZ, P5, !PT ;  /* 0x0000000f0e0e7c10 */ /* 0x000fc6000affe4ff */
[----:B------:R-:W3:Y:S04]  /*aea0*/  LDL.LU R179, [R1+0x2b0] ;  /* 0x0002b00001b37983 */ /* 0x000ee80000300800 */
[----:B0-----:R-:W3:Y:S01]  /*aeb0*/  LDL.LU R177, [R1+0x2ec] ;  /* 0x0002ec0001b17983 */ /* 0x001ee20000300800 */
[----:B------:R-:W-:-:S03]  /*aec0*/  IADD3 R173, P4, R173, UR14, RZ ;  /* 0x0000000eadad7c10 */ /* 0x000fc6000ff9e0ff */
[----:B------:R0:W-:Y:S04]  /*aed0*/  STL [R1+0x250], R176 ;  /* 0x000250b001007387 */ /* 0x0001e80000100800 */
[----:B0-----:R-:W3:Y:S04]  /*aee0*/  LDL.LU R176, [R1+0x2f4] ;  /* 0x0002f40001b07983 */ /* 0x001ee80000300800 */
[----:B------:R0:W-:Y:S01]  /*aef0*/  STL [R1+0x28c], R173 ;  /* 0x00028cad01007387 */ /* 0x0001e20000100800 */
[----:B------:R-:W-:-:S03]  /*af00*/  IADD3.X R3, R3, UR15, RZ, P0, !PT ;  /* 0x0000000f03037c10 */ /* 0x000fc600087fe4ff */
[----:B0-----:R-:W3:Y:S04]  /*af10*/  LDL.LU R173, [R1+0x2c0] ;  /* 0x0002c00001ad7983 */ /* 0x001ee80000300800 */
[----:B------:R0:W-:Y:S01]  /*af20*/  STL [R1+0x258], R14 ;  /* 0x0002580e01007387 */ /* 0x0001e20000100800 */
[----:B------:R-:W-:-:S03]  /*af30*/  IADD3 R174, P5, R174, UR14, RZ ;  /* 0x0000000eaeae7c10 */ /* 0x000fc6000ffbe0ff */
[----:B0-----:R-:W3:Y:S04]  /*af40*/  LDL.LU R14, [R1+0x33c] ;  /* 0x00033c00010e7983 */ /* 0x001ee80000300800 */
[----:B------:R0:W-:Y:S01]  /*af50*/  STL [R1+0x294], R174 ;  /* 0x000294ae01007387 */ /* 0x0001e20000100800 */
[----:B------:R-:W-:-:S03]  /*af60*/  IADD3.X R171, R171, UR15, RZ, P6, !PT ;  /* 0x0000000fabab7c10 */ /* 0x000fc6000b7fe4ff */
[----:B0-----:R-:W3:Y:S04]  /*af70*/  LDL.LU R174, [R1+0x304] ;  /* 0x0003040001ae7983 */ /* 0x001ee80000300800 */
[----:B------:R0:W-:Y:S04]  /*af80*/  STL [R1+0x260], R171 ;  /* 0x000260ab01007387 */ /* 0x0001e80000100800 */
[----:B0-----:R-:W3:Y:S04]  /*af90*/  LDL.LU R171, [R1+0x2d0] ;  /* 0x0002d00001ab7983 */ /* 0x001ee80000300800 */
[----:B------:R0:W-:Y:S04]  /*afa0*/  STL [R1+0x268], R3 ;  /* 0x0002680301007387 */ /* 0x0001e80000100800 */
[----:B0-----:R-:W3:Y:S01]  /*afb0*/  LDL.LU R3, [R1+0x338] ;  /* 0x0003380001037983 */ /* 0x001ee20000300800 */
[----:B----4-:R-:W-:-:S02]  /*afc0*/  IADD3 R175, P6, R175, UR14, RZ ;  /* 0x0000000eafaf7c10 */ /* 0x010fc4000ffde0ff */
[----:B--2---:R-:W-:Y:S02]  /*afd0*/  IADD3 R170, P0, R170, UR14, RZ ;  /* 0x0000000eaaaa7c10 */ /* 0x004fe4000ff1e0ff */
[----:B------:R-:W-:Y:S01]  /*afe0*/  IADD3.X R168, R168, UR15, RZ, P1, !PT ;  /* 0x0000000fa8a87c10 */ /* 0x000fe20008ffe4ff */
[----:B------:R-:W-:Y:S01]  /*aff0*/  STL [R1+0x29c], R175 ;  /* 0x00029caf01007387 */ /* 0x000fe20000100800 */
[----:B------:R-:W-:Y:S02]  /*b000*/  IADD3.X R4, R4, UR15, RZ, P2, !PT ;  /* 0x0000000f04047c10 */ /* 0x000fe400097fe4ff */
[----:B------:R-:W-:Y:S01]  /*b010*/  IADD3 R178, P1, R178, UR14, RZ ;  /* 0x0000000eb2b27c10 */ /* 0x000fe2000ff3e0ff */
[----:B------:R0:W-:Y:S01]  /*b020*/  STL [R1+0x2a4], R170 ;  /* 0x0002a4aa01007387 */ /* 0x0001e20000100800 */
[----:B------:R-:W-:Y:S02]  /*b030*/  IADD3 R181, P2, R181, UR14, RZ ;  /* 0x0000000eb5b57c10 */ /* 0x000fe4000ff5e0ff */
[----:B------:R-:W-:Y:S01]  /*b040*/  IADD3.X R184, R184, UR15, RZ, P3, !PT ;  /* 0x0000000fb8b87c10 */ /* 0x000fe20009ffe4ff */
[----:B0-----:R-:W2:Y:S04]  /*b050*/  LDL.LU R170, [R1+0x2e8] ;  /* 0x0002e80001aa7983 */ /* 0x001ea80000300800 */
[----:B------:R0:W-:Y:S01]  /*b060*/  STL [R1+0x270], R168 ;  /* 0x000270a801007387 */ /* 0x0001e20000100800 */
[----:B------:R-:W-:-:S03]  /*b070*/  IADD3 R187, P3, R187, UR14, RZ ;  /* 0x0000000ebbbb7c10 */ /* 0x000fc6000ff7e0ff */
[----:B0-----:R-:W4:Y:S04]  /*b080*/  LDL.LU R168, [R1+0x2f0] ;  /* 0x0002f00001a87983 */ /* 0x001f280000300800 */
[----:B------:R0:W-:Y:S04]  /*b090*/  STL [R1+0x278], R4 ;  /* 0x0002780401007387 */ /* 0x0001e80000100800 */
[----:B0-----:R-:W2:Y:S04]  /*b0a0*/  LDL.LU R4, [R1+0x334] ;  /* 0x0003340001047983 */ /* 0x001ea80000300800 */
[----:B------:R-:W-:Y:S04]  /*b0b0*/  STL [R1+0x2ac], R178 ;  /* 0x0002acb201007387 */ /* 0x000fe80000100800 */
[----:B------:R-:W-:Y:S01]  /*b0c0*/  STL [R1+0x2b4], R181 ;  /* 0x0002b4b501007387 */ /* 0x000fe20000100800 */
[----:B---3--:R-:W-:-:S02]  /*b0d0*/  IADD3.X R2, R2, UR15, RZ, P4, !PT ;  /* 0x0000000f02027c10 */ /* 0x008fc4000a7fe4ff */
[----:B------:R-:W-:-:S03]  /*b0e0*/  IADD3 R6, P4, R6, UR14, RZ ;  /* 0x0000000e06067c10 */ /* 0x000fc6000ff9e0ff */
[----:B------:R0:W-:Y:S01]  /*b0f0*/  STL [R1+0x288], R2 ;  /* 0x0002880201007387 */ /* 0x0001e20000100800 */
[----:B------:R-:W-:-:S03]  /*b100*/  IADD3.X R7, R7, UR15, RZ, P5, !PT ;  /* 0x0000000f07077c10 */ /* 0x000fc6000affe4ff */
[----:B------:R-:W-:Y:S01]  /*b110*/  STL [R1+0x280], R184 ;  /* 0x000280b801007387 */ /* 0x000fe20000100800 */
[----:B------:R-:W-:-:S03]  /*b120*/  IADD3 R186, P5, R186, UR14, RZ ;  /* 0x0000000ebaba7c10 */ /* 0x000fc6000ffbe0ff */
[----:B0-----:R-:W3:Y:S04]  /*b130*/  LDL.LU R2, [R1+0x330] ;  /* 0x0003300001027983 */ /* 0x001ee80000300800 */
[----:B------:R-:W-:Y:S01]  /*b140*/  STL [R1+0x2bc], R187 ;  /* 0x0002bcbb01007387 */ /* 0x000fe20000100800 */
[----:B------:R-:W-:-:S03]  /*b150*/  IADD3.X R183, R183, UR15, RZ, P0, !PT ;  /* 0x0000000fb7b77c10 */ /* 0x000fc600087fe4ff */
[----:B------:R-:W-:Y:S01]  /*b160*/  STL [R1+0x2c4], R6 ;  /* 0x0002c40601007387 */ /* 0x000fe20000100800 */
[----:B------:R-:W-:Y:S02]  /*b170*/  IADD3.X R14, R14, UR15, RZ, P6, !PT ;  /* 0x0000000f0e0e7c10 */ /* 0x000fe4000b7fe4ff */
[----:B------:R-:W-:-:S03]  /*b180*/  IADD3 R185, P6, R185, UR14, RZ ;  /* 0x0000000eb9b97c10 */ /* 0x000fc6000ffde0ff */
[----:B------:R0:W-:Y:S04]  /*b190*/  STL [R1+0x298], R14 ;  /* 0x0002980e01007387 */ /* 0x0001e80000100800 */
[----:B------:R-:W-:Y:S04]  /*b1a0*/  STL [R1+0x290], R7 ;  /* 0x0002900701007387 */ /* 0x000fe80000100800 */
[----:B0-----:R-:W4:Y:S04]  /*b1b0*/  LDL.LU R14, [R1+0x32c] ;  /* 0x00032c00010e7983 */ /* 0x001f280000300800 */
[----:B------:R-:W-:Y:S04]  /*b1c0*/  STL [R1+0x2cc], R186 ;  /* 0x0002ccba01007387 */ /* 0x000fe80000100800 */
[----:B------:R-:W-:Y:S01]  /*b1d0*/  STL [R1+0x2d4], R185 ;  /* 0x0002d4b901007387 */ /* 0x000fe20000100800 */
[----:B------:R-:W-:-:S05]  /*b1e0*/  IADD3.X R3, R3, UR15, RZ, P1, !PT ;  /* 0x0000000f03037c10 */ /* 0x000fca0008ffe4ff */
[----:B------:R0:W-:Y:S04]  /*b1f0*/  STL [R1+0x2a8], R3 ;  /* 0x0002a80301007387 */ /* 0x0001e80000100800 */
[----:B------:R-:W-:Y:S04]  /*b200*/  STL [R1+0x2a0], R183 ;  /* 0x0002a0b701007387 */ /* 0x000fe80000100800 */
[----:B0-----:R-:W4:Y:S01]  /*b210*/  LDL.LU R3, [R1+0x328] ;  /* 0x0003280001037983 */ /* 0x001f220000300800 */
[----:B------:R-:W-:Y:S02]  /*b220*/  IADD3 R182, P0, R182, UR14, RZ ;  /* 0x0000000eb6b67c10 */ /* 0x000fe4000ff1e0ff */
[----:B------:R-:W-:-:S02]  /*b230*/  IADD3 R180, P1, R180, UR14, RZ ;  /* 0x0000000eb4b47c10 */ /* 0x000fc4000ff3e0ff */
[----:B------:R-:W-:Y:S01]  /*b240*/  IADD3.X R179, R179, UR15, RZ, P2, !PT ;  /* 0x0000000fb3b37c10 */ /* 0x000fe200097fe4ff */
[----:B------:R-:W-:Y:S01]  /*b250*/  STL [R1+0x2dc], R182 ;  /* 0x0002dcb601007387 */ /* 0x000fe20000100800 */
[----:B------:R-:W-:Y:S02]  /*b260*/  IADD3 R177, P2, R177, UR14, RZ ;  /* 0x0000000eb1b17c10 */ /* 0x000fe4000ff5e0ff */
[----:B------:R-:W-:Y:S01]  /*b270*/  IADD3.X R173, R173, UR15, RZ, P4, !PT ;  /* 0x0000000fadad7c10 */ /* 0x000fe2000a7fe4ff */
[----:B------:R-:W-:Y:S01]  /*b280*/  STL [R1+0x2e4], R180 ;  /* 0x0002e4b401007387 */ /* 0x000fe20000100800 */
[----:B--2---:R-:W-:Y:S02]  /*b290*/  IADD3.X R4, R4, UR15, RZ, P3, !PT ;  /* 0x0000000f04047c10 */ /* 0x004fe40009ffe4ff */
[----:B------:R-:W-:-:S03]  /*b2a0*/  IADD3 R176, P3, R176, UR14, RZ ;  /* 0x0000000eb0b07c10 */ /* 0x000fc6000ff7e0ff */
[----:B------:R0:W-:Y:S04]  /*b2b0*/  STL [R1+0x2b8], R4 ;  /* 0x0002b80401007387 */ /* 0x0001e80000100800 */
[----:B------:R-:W-:Y:S04]  /*b2c0*/  STL [R1+0x2b0], R179 ;  /* 0x0002b0b301007387 */ /* 0x000fe80000100800 */
[----:B0-----:R-:W2:Y:S04]  /*b2d0*/  LDL.LU R4, [R1+0x324] ;  /* 0x0003240001047983 */ /* 0x001ea80000300800 */
[----:B------:R-:W-:Y:S04]  /*b2e0*/  STL [R1+0x2ec], R177 ;  /* 0x0002ecb101007387 */ /* 0x000fe80000100800 */
[----:B------:R0:W-:Y:S04]  /*b2f0*/  STL [R1+0x2c0], R173 ;  /* 0x0002c0ad01007387 */ /* 0x0001e80000100800 */
[----:B------:R-:W-:Y:S01]  /*b300*/  STL [R1+0x2f4], R176 ;  /* 0x0002f4b001007387 */ /* 0x000fe20000100800 */
[----:B---3--:R-:W-:Y:S01]  /*b310*/  IADD3.X R2, R2, UR15, RZ, P5, !PT ;  /* 0x0000000f02027c10 */ /* 0x008fe2000affe4ff */
[----:B------:R-:W-:Y:S01]  /*b320*/  WARPGROUP.ARRIVE ;  /* 0x00000000000079c5 */ /* 0x000fe20000000000 */
[----:B----4-:R-:W-:Y:S01]  /*b330*/  IADD3 R3, P4, R3, UR14, RZ ;  /* 0x0000000e03037c10 */ /* 0x010fe2000ff9e0ff */
[----:B------:R-:W-:Y:S01]  /*b340*/  UMOV UR10, UR18 ;  /* 0x00000012000a7c82 */ /* 0x000fe20008000000 */
[----:B------:R-:W-:Y:S01]  /*b350*/  IADD3.X R14, R14, UR15, RZ, P0, !PT ;  /* 0x0000000f0e0e7c10 */ /* 0x000fe200087fe4ff */
[----:B------:R-:W-:Y:S01]  /*b360*/  UMOV UR11, UR19 ;  /* 0x00000013000b7c82 */ /* 0x000fe20008000000 */
[----:B------:R-:W-:Y:S01]  /*b370*/  IADD3.X R171, R171, UR15, RZ, P6, !PT ;  /* 0x0000000fabab7c10 */ /* 0x000fe2000b7fe4ff */
[----:B------:R1:W-:Y:S01]  /*b380*/  STL [R1+0x2fc], R3 ;  /* 0x0002fc0301007387 */ /* 0x0003e20000100800 */
[----:B------:R-:W-:Y:S01]  /*b390*/  IADD3 R174, P5, R174, UR14, RZ ;  /* 0x0000000eaeae7c10 */ /* 0x000fe2000ffbe0ff */
[----:B------:R-:W-:Y:S01]  /*b3a0*/  QGMMA.64x256x32.F32.E5M2.E5M2 R24, gdesc[UR8], R24, gsb0 ;  /* 0x03e00000081879f3 */ /* 0x000fe20008003818 */
[----:B------:R-:W-:Y:S01]  /*b3b0*/  IADD3.X R170, R170, UR15, RZ, P2, !PT ;  /* 0x0000000faaaa7c10 */ /* 0x000fe200097fe4ff */
[----:B0-----:R-:W0:Y:S01]  /*b3c0*/  LDC R173, c[0x0][0x238] ;  /* 0x00008e00ffad7b82 */ /* 0x001e220000000800 */
[----:B-1----:R-:W3:Y:S04]  /*b3d0*/  LDL.LU R3, [R1+0x320] ;  /* 0x0003200001037983 */ /* 0x002ee80000300800 */
[----:B------:R1:W-:Y:S04]  /*b3e0*/  STL [R1+0x2c8], R2 ;  /* 0x0002c80201007387 */ /* 0x0003e80000100800 */
[----:B-1----:R-:W4:Y:S04]  /*b3f0*/  LDL.LU R2, [R1+0x31c] ;  /* 0x00031c0001027983 */ /* 0x002f280000300800 */
[----:B------:R-:W-:Y:S04]  /*b400*/  STL [R1+0x304], R174 ;  /* 0x000304ae01007387 */ /* 0x000fe80000100800 */
[----:B------:R1:W-:Y:S04]  /*b410*/  STL [R1+0x2d8], R14 ;  /* 0x0002d80e01007387 */ /* 0x0003e80000100800 */
[----:B------:R-:W-:Y:S04]  /*b420*/  STL [R1+0x2d0], R171 ;  /* 0x0002d0ab01007387 */ /* 0x000fe80000100800 */
[----:B-1----:R-:W3:Y:S01]  /*b430*/  LDL.LU R14, [R1+0x318] ;  /* 0x00031800010e7983 */ /* 0x002ee20000300800 */
[----:B--2---:R-:W-:-:S02]  /*b440*/  IADD3.X R4, R4, UR15, RZ, P4, !PT ;  /* 0x0000000f04047c10 */ /* 0x004fc4000a7fe4ff */
[----:B------:R-:W-:Y:S02]  /*b450*/  IADD3.X R168, R168, UR15, RZ, P3, !PT ;  /* 0x0000000fa8a87c10 */ /* 0x000fe40009ffe4ff */
[----:B----4-:R-:W-:-:S05]  /*b460*/  IADD3.X R2, R2, UR15, RZ, P1, !PT ;  /* 0x0000000f02027c10 */ /* 0x010fca0008ffe4ff */
[----:B------:R1:W-:Y:S04]  /*b470*/  STL [R1+0x2e0], R2 ;  /* 0x0002e00201007387 */ /* 0x0003e80000100800 */
[----:B-1----:R-:W2:Y:S01]  /*b480*/  LDL.LU R2, [R1+0x314] ;  /* 0x0003140001027983 */ /* 0x002ea20000300800 */
[----:B---3--:R-:W-:-:S03]  /*b490*/  IADD3.X R14, R14, UR15, RZ, P5, !PT ;  /* 0x0000000f0e0e7c10 */ /* 0x008fc6000affe4ff */
[----:B------:R1:W-:Y:S04]  /*b4a0*/  STL [R1+0x2f8], R4 ;  /* 0x0002f80401007387 */ /* 0x0003e80000100800 */
[----:B------:R-:W-:Y:S04]  /*b4b0*/  STL [R1+0x2e8], R170 ;  /* 0x0002e8aa01007387 */ /* 0x000fe80000100800 */
[----:B-1----:R1:W5:Y:S04]  /*b4c0*/  LDL.LU R4, [R1+0x310] ;  /* 0x0003100001047983 */ /* 0x0023680000300800 */
[----:B------:R-:W-:Y:S04]  /*b4d0*/  STL [R1+0x2f0], R168 ;  /* 0x0002f0a801007387 */ /* 0x000fe80000100800 */
[----:B------:R3:W-:Y:S02]  /*b4e0*/  STL [R1+0x300], R14 ;  /* 0x0003000e01007387 */ /* 0x0007e40000100800 */
[----:B---3--:R-:W3:Y:S01]  /*b4f0*/  S2R R14, SR_TID.X ;  /* 0x00000000000e7919 */ /* 0x008ee20000002100 */
[----:B------:R-:W-:-:S05]  /*b500*/  VIADD R190, R190, 0xffffffff ;  /* 0xffffffffbebe7836 */ /* 0x000fca0000000000 */
[----:B------:R-:W-:Y:S01]  /*b510*/  ISETP.NE.U32.AND P6, PT, R190, RZ, PT ;  /* 0x000000ffbe00720c */ /* 0x000fe20003fc5070 */
[----:B0-----:R-:W-:Y:S01]  /*b520*/  IMAD.SHL.U32 R6, R173, 0x20, RZ ;  /* 0x00000020ad067824 */ /* 0x001fe200078e00ff */
[----:B------:R-:W-:-:S04]  /*b530*/  WARPGROUP.DEPBAR.LE gsb0, 0x0 ;  /* 0x00008000000079c5 */ /* 0x000fc80000010000 */
[----:B------:R-:W-:Y:S01]  /*b540*/  IADD3 R3, P0, R6, R3, RZ ;  /* 0x0000000306037210 */ /* 0x000fe20007f1e0ff */
[----:B------:R-:W-:Y:S01]  /*b550*/  VIADD R0, R0, 0xffffffe0 ;  /* 0xffffffe000007836 */ /* 0x000fe20000000000 */
[----:B---3--:R-:W-:Y:S02]  /*b560*/  LOP3.LUT R14, R14, 0x1f, RZ, 0xc0, !PT ;  /* 0x0000001f0e0e7812 */ /* 0x008fe400078ec0ff */
[----:B--2---:R-:W-:-:S03]  /*b570*/  LEA.HI.X.SX32 R2, R6, R2, 0x1, P0 ;  /* 0x0000000206027211 */ /* 0x004fc600000f0eff */
[----:B-1----:R-:W-:Y:S06]  /*b580*/  @P6 BRA `(.L_x_1) ;  /* 0xffffffb000d06947 */ /* 0x002fec000383ffff */
.L_x_0:
[----:B------:R0:W-:Y:S01]  /*b590*/  STL [R1+0x320], R149 ;  /* 0x0003209501007387 */ /* 0x0001e20000100800 */
[----:B------:R-:W-:Y:S01]  /*b5a0*/  F2FP.SATFINITE.E5M2.F32.PACK_AB_MERGE_C R27, R27, R26, RZ ;  /* 0x0000001a1b1b723e */ /* 0x000fe200048060ff */
[----:B------:R-:W-:Y:S01]  /*b5b0*/  ULDC.64 UR8, c[0x0][0x228] ;  /* 0x00008a0000087ab9 */ /* 0x000fe20000000a00 */
[----:B------:R-:W-:Y:S01]  /*b5c0*/  F2FP.SATFINITE.E5M2.F32.PACK_AB_MERGE_C R30, R31, R30, RZ ;  /* 0x0000001e1f1e723e */ /* 0x000fe200048060ff */
[----:B------:R-:W3:Y:S01]  /*b5d0*/  LDL.LU R6, [R1+0x4] ;  /* 0x0000040001067983 */ /* 0x000ee20000300800 */
[----:B------:R-:W-:Y:S01]  /*b5e0*/  F2FP.SATFINITE.E5M2.F32.PACK_AB_MERGE_C R69, R69, R68, RZ ;  /* 0x000000444545723e */ /* 0x000fe200048060ff */
[----:B------:R-:W-:Y:S01]  /*b5f0*/  ULDC UR5, c[0x0][0x22c] ;  /* 0x00008b0000057ab9 */ /* 0x000fe20000000800 */
[----:B------:R-:W-:Y:S01]  /*b600*/  F2FP.SATFINITE.E5M2.F32.PACK_AB_MERGE_C R32, R33, R32, RZ ;  /* 0x000000202120723e */ /* 0x000fe200048060ff */
[----:B------:R-:W-:Y:S01]  /*b610*/  ULDC UR4, c[0x0][0x22c] ;  /* 0x00008b0000047ab9 */ /* 0x000fe20000000800 */
[----:B0-----:R-:W3:Y:S04]  /*b620*/  LDL.LU R149, [R1] ;  /* 0x0000000001957983 */ /* 0x001ee80000300800 */
[----:B------:R0:W-:Y:S04]  /*b630*/  STL [R1+0x31c], R148 ;  /* 0x00031c9401007387 */ /* 0x0001e80000100800 */
[----:B0-----:R-:W4:Y:S04]  /*b640*/  LDL.LU R148, [R1+0x8] ;  /* 0x0000080001947983 */ /* 0x001f280000300800 */
[----:B------:R-:W4:Y:S04]  /*b650*/  LDL.LU R3, [R1+0xc] ;  /* 0x00000c0001037983 */ /* 0x000f280000300800 */
[----:B------:R0:W-:Y:S04]  /*b660*/  STL [R1+0x318], R151 ;  /* 0x0003189701007387 */ /* 0x0001e80000100800 */
[----:B0-----:R-:W4:Y:S04]  /*b670*/  LDL.LU R151, [R1+0x10] ;  /* 0x0000100001977983 */ /* 0x001f280000300800 */
[----:B------:R-:W4:Y:S04]  /*b680*/  LDL.LU R0, [R1+0x14] ;  /* 0x0000140001007983 */ /* 0x000f280000300800 */
[----:B------:R0:W-:Y:S04]  /*b690*/  STL [R1+0x314], R150 ;  /* 0x0003149601007387 */ /* 0x0001e80000100800 */
[----:B0-----:R-:W4:Y:S04]  /*b6a0*/  LDL.LU R150, [R1+0x18] ;  /* 0x0000180001967983 */ /* 0x001f280000300800 */
[----:B------:R-:W4:Y:S04]  /*b6b0*/  LDL.LU R2, [R1+0x1c] ;  /* 0x00001c0001027983 */ /* 0x000f280000300800 */
[----:B-----5:R0:W-:Y:S04]  /*b6c0*/  STL [R1+0x310], R4 ;  /* 0x0003100401007387 */ /* 0x0201e80000100800 */
[----:B0-----:R-:W4:Y:S04]  /*b6d0*/  LDL.LU R4, [R1+0x20] ;  /* 0x0000200001047983 */ /* 0x001f280000300800 */
[----:B------:R-:W4:Y:S04]  /*b6e0*/  LDL.LU R5, [R1+0x24] ;  /* 0x0000240001057983 */ /* 0x000f280000300800 */
        /* <DEDUP_REMOVED lines=21> */
[----:B--2---:R-:W2:Y:S04]  /*b840*/  LDL.LU R18, [R1+0x7c] ;  /* 0x00007c0001127983 */ /* 0x004ea80000300800 */
[----:B------:R-:W2:Y:S04]  /*b850*/  LDL.LU R195, [R1+0x80] ;  /* 0x0000800001c37983 */ /* 0x000ea80000300800 */
        /* <DEDUP_REMOVED lines=90> */
[----:B------:R-:W2:Y:S01]  /*be00*/  LDL.LU R243, [R1+0x1ec] ;  /* 0x0001ec0001f37983 */ /* 0x000ea20000300800 */
[----:B---3--:R-:W-:-:S03]  /*be10*/  F2FP.SATFINITE.E5M2.F32.PACK_AB_MERGE_C R6, R6, R149, RZ ;  /* 0x000000950606723e */ /* 0x008fc600048060ff */
[----:B------:R-:W3:Y:S01]  /*be20*/  LDL.LU R245, [R1+0x1f0] ;  /* 0x0001f00001f57983 */ /* 0x000ee20000300800 */
[----:B----4-:R-:W-:-:S03]  /*be30*/  F2FP.SATFINITE.E5M2.F32.PACK_AB_MERGE_C R3, R3, R148, RZ ;  /* 0x000000940303723e */ /* 0x010fc600048060ff */
[----:B------:R-:W3:Y:S01]  /*be40*/  LDL.LU R247, [R1+0x1f4] ;  /* 0x0001f40001f77983 */ /* 0x000ee20000300800 */
[----:B------:R-:W-:-:S03]  /*be50*/  F2FP.SATFINITE.E5M2.F32.PACK_AB_MERGE_C R0, R0, R151, RZ ;  /* 0x000000970000723e */ /* 0x000fc600048060ff */
[----:B------:R-:W4:Y:S01]  /*be60*/  LDL.LU R249, [R1+0x1f8] ;  /* 0x0001f80001f97983 */ /* 0x000f220000300800 */
[----:B------:R-:W-:-:S03]  /*be70*/  F2FP.SATFINITE.E5M2.F32.PACK_AB_MERGE_C R2, R2, R150, RZ ;  /* 0x000000960202723e */ /* 0x000fc600048060ff */
[----:B------:R-:W4:Y:S01]  /*be80*/  LDL.LU R251, [R1+0x1fc] ;  /* 0x0001fc0001fb7983 */ /* 0x000f220000300800 */
[----:B------:R-:W-:-:S03]  /*be90*/  F2FP.SATFINITE.E5M2.F32.PACK_AB_MERGE_C R5, R5, R4, RZ ;  /* 0x000000040505723e */ /* 0x000fc600048060ff */
[----:B------:R-:W4:Y:S01]  /*bea0*/  LDL.LU R149, [R1+0x320] ;  /* 0x0003200001957983 */ /* 0x000f220000300800 */
[----:B--2---:R-:W-:-:S03]  /*beb0*/  F2FP.SATFINITE.E5M2.F32.PACK_AB_MERGE_C R17, R17, R195, RZ ;  /* 0x000000c31111723e */ /* 0x004fc600048060ff */
[----:B------:R-:W2:Y:S04]  /*bec0*/  LDL.LU R148, [R1+0x31c] ;  /* 0x00031c0001947983 */ /* 0x000ea80000300800 */
[----:B------:R-:W2:Y:S04]  /*bed0*/  LDL.LU R151, [R1+0x318] ;  /* 0x0003180001977983 */ /* 0x000ea80000300800 */
[----:B------:R-:W2:Y:S04]  /*bee0*/  LDL.LU R150, [R1+0x314] ;  /* 0x0003140001967983 */ /* 0x000ea80000300800 */
[----:B------:R-:W2:Y:S01]  /*bef0*/  LDL.LU R4, [R1+0x310] ;  /* 0x0003100001047983 */ /* 0x000ea20000300800 */
[----:B------:R-:W-:-:S02]  /*bf00*/  F2FP.SATFINITE.E5M2.F32.PACK_AB_MERGE_C R10, R10, R196, RZ ;  /* 0x000000c40a0a723e */ /* 0x000fc400048060ff */
[----:B------:R-:W-:Y:S01]  /*bf10*/  F2FP.SATFINITE.E5M2.F32.PACK_AB_MERGE_C R16, R16, R193, RZ ;  /* 0x000000c11010723e */ /* 0x000fe200048060ff */
[----:B------:R-:W2:Y:S01]  /*bf20*/  LDL.LU R195, [R1+0x308] ;  /* 0x0003080001c37983 */ /* 0x000ea20000300800 */
[----:B------:R-:W-:Y:S02]  /*bf30*/  F2FP.SATFINITE.E5M2.F32.PACK_AB_MERGE_C R26, R29, R28, RZ ;  /* 0x0000001c1d1a723e */ /* 0x000fe400048060ff */
[----:B------:R-:W-:Y:S01]  /*bf40*/  PRMT R27, R27, 0x5410, R30 ;  /* 0x000054101b1b7816 */ /* 0x000fe2000000001e */
[----:B------:R-:W0:Y:S01]  /*bf50*/  S2R R196, SR_TID.X ;  /* 0x0000000000c47919 */ /* 0x000e220000002100 */
[----:B------:R-:W-:Y:S02]  /*bf60*/  F2FP.SATFINITE.E5M2.F32.PACK_AB_MERGE_C R193, R25, R24, RZ ;  /* 0x0000001819c1723e */ /* 0x000fe400048060ff */
[----:B------:R-:W-:Y:S02]  /*bf70*/  F2FP.SATFINITE.E5M2.F32.PACK_AB_MERGE_C R8, R8, R194, RZ ;  /* 0x000000c20808723e */ /* 0x000fe400048060ff */
[----:B------:R-:W-:-:S02]  /*bf80*/  PRMT R26, R193, 0x5410, R26 ;  /* 0x00005410c11a7816 */ /* 0x000fc4000000001a */
[----:B------:R-:W-:Y:S02]  /*bf90*/  F2FP.SATFINITE.E5M2.F32.PACK_AB_MERGE_C R7, R7, R192, RZ ;  /* 0x000000c00707723e */ /* 0x000fe400048060ff */
[----:B------:R-:W-:Y:S02]  /*bfa0*/  F2FP.SATFINITE.E5M2.F32.PACK_AB_MERGE_C R34, R35, R34, RZ ;  /* 0x000000222322723e */ /* 0x000fe400048060ff */
[----:B------:R-:W-:Y:S02]  /*bfb0*/  F2FP.SATFINITE.E5M2.F32.PACK_AB_MERGE_C R37, R37, R36, RZ ;  /* 0x000000242525723e */ /* 0x000fe400048060ff */
[----:B------:R-:W-:Y:S02]  /*bfc0*/  F2FP.SATFINITE.E5M2.F32.PACK_AB_MERGE_C R39, R39, R38, RZ ;  /* 0x000000262727723e */ /* 0x000fe400048060ff */
[----:B------:R-:W-:Y:S02]  /*bfd0*/  F2FP.SATFINITE.E5M2.F32.PACK_AB_MERGE_C R9, R9, R198, RZ ;  /* 0x000000c60909723e */ /* 0x000fe400048060ff */
[----:B------:R-:W-:-:S02]  /*bfe0*/  F2FP.SATFINITE.E5M2.F32.PACK_AB_MERGE_C R11, R11, R200, RZ ;  /* 0x000000c80b0b723e */ /* 0x000fc400048060ff */
[----:B------:R-:W-:Y:S02]  /*bff0*/  F2FP.SATFINITE.E5M2.F32.PACK_AB_MERGE_C R12, R12, R202, RZ ;  /* 0x000000ca0c0c723e */ /* 0x000fe400048060ff */
[----:B------:R-:W-:Y:S02]  /*c000*/  F2FP.SATFINITE.E5M2.F32.PACK_AB_MERGE_C R14, R14, R204, RZ ;  /* 0x000000cc0e0e723e */ /* 0x000fe400048060ff */
[----:B------:R-:W-:Y:S02]  /*c010*/  F2FP.SATFINITE.E5M2.F32.PACK_AB_MERGE_C R40, R41, R40, RZ ;  /* 0x000000282928723e */ /* 0x000fe400048060ff */
[----:B------:R-:W-:Y:S02]  /*c020*/  F2FP.SATFINITE.E5M2.F32.PACK_AB_MERGE_C R42, R43, R42, RZ ;  /* 0x0000002a2b2a723e */ /* 0x000fe400048060ff */
[----:B------:R-:W-:Y:S02]  /*c030*/  F2FP.SATFINITE.E5M2.F32.PACK_AB_MERGE_C R45, R45, R44, RZ ;  /* 0x0000002c2d2d723e */ /* 0x000fe400048060ff */
[----:B------:R-:W-:-:S02]  /*c040*/  F2FP.SATFINITE.E5M2.F32.PACK_AB_MERGE_C R47, R47, R46, RZ ;  /* 0x0000002e2f2f723e */ /* 0x000fc400048060ff */
[----:B------:R-:W-:Y:S01]  /*c050*/  F2FP.SATFINITE.E5M2.F32.PACK_AB_MERGE_C R13, R13, R191, RZ ;  /* 0x000000bf0d0d723e */ /* 0x000fe200048060ff */
[C---:B0-----:R-:W-:Y:S01]  /*c060*/  IMAD.SHL.U32 R25, R196.reuse, 0x40, RZ ;  /* 0x00000040c4197824 */ /* 0x041fe200078e00ff */
[----:B------:R-:W-:Y:S01]  /*c070*/  F2FP.SATFINITE.E5M2.F32.PACK_AB_MERGE_C R15, R15, R206, RZ ;  /* 0x000000ce0f0f723e */ /* 0x000fe200048060ff */
[----:B------:R-:W-:Y:S01]  /*c080*/  IMAD.SHL.U32 R24, R196, 0x10, RZ ;  /* 0x00000010c4187824 */ /* 0x000fe200078e00ff */
[----:B------:R-:W-:Y:S02]  /*c090*/  F2FP.SATFINITE.E5M2.F32.PACK_AB_MERGE_C R18, R18, R208, RZ ;  /* 0x000000d01212723e */ /* 0x000fe400048060ff */
[----:B------:R-:W-:Y:S01]  /*c0a0*/  LOP3.LUT R29, R25, 0x400, RZ, 0xc0, !PT ;  /* 0x00000400191d7812 */ /* 0x000fe200078ec0ff */
[----:B------:R-:W-:Y:S01]  /*c0b0*/  IMAD.SHL.U32 R25, R196, 0x8, RZ ;  /* 0x00000008c4197824 */ /* 0x000fe200078e00ff */
[----:B------:R-:W-:Y:S02]  /*c0c0*/  LOP3.LUT R24, R24, 0xf0, RZ, 0xc0, !PT ;  /* 0x000000f018187812 */ /* 0x000fe400078ec0ff */
[----:B------:R-:W-:-:S02]  /*c0d0*/  F2FP.SATFINITE.E5M2.F32.PACK_AB_MERGE_C R48, R49, R48, RZ ;  /* 0x000000303130723e */ /* 0x000fc400048060ff */
[----:B------:R-:W-:Y:S02]  /*c0e0*/  IADD3 R24, R29, UR6, R24 ;  /* 0x000000061d187c10 */ /* 0x000fe4000fffe018 */
[----:B------:R-:W-:Y:S02]  /*c0f0*/  LOP3.LUT R25, R25, 0x300, RZ, 0xc0, !PT ;  /* 0x0000030019197812 */ /* 0x000fe400078ec0ff */
[----:B------:R-:W-:Y:S02]  /*c100*/  F2FP.SATFINITE.E5M2.F32.PACK_AB_MERGE_C R50, R51, R50, RZ ;  /* 0x000000323332723e */ /* 0x000fe400048060ff */
[----:B------:R-:W-:Y:S01]  /*c110*/  F2FP.SATFINITE.E5M2.F32.PACK_AB_MERGE_C R53, R53, R52, RZ ;  /* 0x000000343535723e */ /* 0x000fe200048060ff */
[----:B------:R-:W-:Y:S01]  /*c120*/  IMAD.IADD R68, R25, 0x1, R24 ;  /* 0x0000000119447824 */ /* 0x000fe200078e0218 */
[----:B------:R-:W-:Y:S02]  /*c130*/  PRMT R24, R6, 0x5410, R0 ;  /* 0x0000541006187816 */ /* 0x000fe40000000000 */
[----:B------:R-:W-:Y:S01]  /*c140*/  PRMT R25, R3, 0x5410, R2 ;  /* 0x0000541003197816 */ /* 0x000fe20000000002 */
[----:B------:R-:W-:Y:S01]  /*c150*/  BAR.SYNC.DEFER_BLOCKING 0x0 ;  /* 0x0000000000007b1d */ /* 0x000fe20000010000 */
[----:B------:R-:W-:-:S02]  /*c160*/  F2FP.SATFINITE.E5M2.F32.PACK_AB_MERGE_C R55, R55, R54, RZ ;  /* 0x000000363737723e */ /* 0x000fc400048060ff */
        /* <DEDUP_REMOVED lines=10> */
[----:B------:R-:W-:Y:S01]  /*c210*/  F2FP.SATFINITE.E5M2.F32.PACK_AB_MERGE_C R154, R154, R216, RZ ;  /* 0x000000d89a9a723e */ /* 0x000fe200048060ff */
[----:B------:R0:W-:Y:S01]  /*c220*/  STSM.16.M88.4 [R68], R24 ;  /* 0x0000001844007844 */ /* 0x0001e20000000200 */
        /* <DEDUP_REMOVED lines=8> */
[----:B0-----:R-:W-:Y:S02]  /*c2b0*/  PRMT R24, R5, 0x5410, R8 ;  /* 0x0000541005187816 */ /* 0x001fe40000000008 */
[----:B------:R-:W-:Y:S02]  /*c2c0*/  PRMT R25, R7, 0x5410, R10 ;  /* 0x0000541007197816 */ /* 0x000fe4000000000a */
        /* <DEDUP_REMOVED lines=74> */
[----:B---3--:R-:W-:Y:S02]  /*c770*/  F2FP.SATFINITE.E5M2.F32.PACK_AB_MERGE_C R192, R247, R245, RZ ;  /* 0x000000f5f7c0723e */ /* 0x008fe400048060ff */
[----:B----4-:R-:W-:-:S02]  /*c780*/  F2FP.SATFINITE.E5M2.F32.PACK_AB_MERGE_C R194, R251, R249, RZ ;  /* 0x000000f9fbc2723e */ /* 0x010fc400048060ff */
[----:B------:R-:W-:Y:S01]  /*c790*/  LOP3.LUT R251, R196, 0x7f, RZ, 0xc0, !PT ;  /* 0x0000007fc4fb7812 */ /* 0x000fe200078ec0ff */
[----:B--2---:R-:W-:Y:S01]  /*c7a0*/  VIADD R0, R4, 0x2 ;  /* 0x0000000204007836 */ /* 0x004fe20000000000 */
[----:B------:R-:W-:-:S04]  /*c7b0*/  ISETP.GE.AND P0, PT, R195, UR8, PT ;  /* 0x00000008c3007c0c */ /* 0x000fc8000bf06270 */
[----:B------:R-:W-:Y:S01]  /*c7c0*/  ISETP.LT.AND P4, PT, R0, UR5, !P0 ;  /* 0x0000000500007c0c */ /* 0x000fe2000c781270 */
[----:B------:R-:W-:Y:S01]  /*c7d0*/  VIADD R0, R4, 0x4 ;  /* 0x0000000404007836 */ /* 0x000fe20000000000 */
[----:B------:R-:W-:-:S04]  /*c7e0*/  ULDC UR5, c[0x0][0x22c] ;  /* 0x00008b0000057ab9 */ /* 0x000fc80000000800 */
[----:B------:R-:W-:Y:S02]  /*c7f0*/  ISETP.LT.AND P3, PT, R0, UR5, !P0 ;  /* 0x0000000500007c0c */ /* 0x000fe4000c761270 */
[----:B------:R-:W-:Y:S01]  /*c800*/  LEA R0, R251, UR6, 0x4 ;  /* 0x00000006fb007c11 */ /* 0x000fe2000f8e20ff */
[----:B------:R-:W-:Y:S01]  /*c810*/  VIADD R2, R4, 0x1 ;  /* 0x0000000104027836 */ /* 0x000fe20000000000 */
[----:B------:R-:W-:Y:S02]  /*c820*/  PRMT R52, R169, 0x5410, R172 ;  /* 0x00005410a9347816 */ /* 0x000fe400000000ac */
[----:B------:R-:W-:Y:S01]  /*c830*/  F2FP.SATFINITE.E5M2.F32.PACK_AB_MERGE_C R149, R149, R148, RZ ;  /* 0x000000949595723e */ /* 0x000fe200048060ff */
[----:B------:R-:W0:Y:S01]  /*c840*/  LDS.128 R28, [R0] ;  /* 0x00000000001c7984 */ /* 0x000e220000000c00 */
[----:B------:R-:W-:Y:S02]  /*c850*/  PRMT R54, R104, 0x5410, R109 ;  /* 0x0000541068367816 */ /* 0x000fe4000000006d */
[----:B------:R-:W-:Y:S01]  /*c860*/  F2FP.SATFINITE.E5M2.F32.PACK_AB_MERGE_C R151, R151, R150, RZ ;  /* 0x000000969797723e */ /* 0x000fe200048060ff */
[----:B------:R-:W-:Y:S01]  /*c870*/  BAR.SYNC.DEFER_BLOCKING 0x0 ;  /* 0x0000000000007b1d */ /* 0x000fe20000010000 */
[----:B------:R-:W-:-:S02]  /*c880*/  PRMT R57, R175, 0x5410, R178 ;  /* 0x00005410af397816 */ /* 0x000fc400000000b2 */
[----:B------:R-:W-:Y:S02]  /*c890*/  PRMT R59, R114, 0x5410, R119 ;  /* 0x00005410723b7816 */ /* 0x000fe40000000077 */
[----:B------:R-:W-:Y:S01]  /*c8a0*/  PRMT R60, R177, 0x5410, R180 ;  /* 0x00005410b13c7816 */ /* 0x000fe200000000b4 */
[----:B------:R-:W-:Y:S01]  /*c8b0*/  VIADD R5, R4, 0x5 ;  /* 0x0000000504057836 */ /* 0x000fe20000000000 */
[----:B------:R-:W-:Y:S01]  /*c8c0*/  PRMT R62, R120, 0x5410, R125 ;  /* 0x00005410783e7816 */ /* 0x000fe2000000007d */
[----:B------:R-:W-:Y:S01]  /*c8d0*/  ULDC UR6, c[0x0][0x22c] ;  /* 0x00008b0000067ab9 */ /* 0x000fe20000000800 */
[----:B------:R1:W-:Y:S02]  /*c8e0*/  STSM.16.M88.4 [R68], R24 ;  /* 0x0000001844007844 */ /* 0x0003e40000000200 */
[----:B-1----:R-:W-:Y:S02]  /*c8f0*/  PRMT R24, R9, 0x5410, R12 ;  /* 0x0000541009187816 */ /* 0x002fe4000000000c */
[----:B------:R-:W-:Y:S01]  /*c900*/  PRMT R25, R11, 0x5410, R14 ;  /* 0x000054100b197816 */ /* 0x000fe2000000000e */
[----:B------:R-:W-:Y:S01]  /*c910*/  BAR.SYNC.DEFER_BLOCKING 0x0 ;  /* 0x0000000000007b1d */ /* 0x000fe20000010000 */
[----:B------:R-:W-:-:S02]  /*c920*/  PRMT R26, R40, 0x5410, R45 ;  /* 0x00005410281a7816 */ /* 0x000fc4000000002d */
[----:B------:R-:W-:-:S03]  /*c930*/  PRMT R27, R42, 0x5410, R47 ;  /* 0x000054102a1b7816 */ /* 0x000fc6000000002f */
[----:B------:R-:W1:Y:S02]  /*c940*/  LDS.128 R8, [R0] ;  /* 0x0000000000087984 */ /* 0x000e640000000c00 */
[----:B------:R-:W-:Y:S06]  /*c950*/  BAR.SYNC.DEFER_BLOCKING 0x0 ;  /* 0x0000000000007b1d */ /* 0x000fec0000010000 */
[----:B------:R2:W-:Y:S02]  /*c960*/  STSM.16.M88.4 [R68], R24 ;  /* 0x0000001844007844 */ /* 0x0005e40000000200 */
[----:B--2---:R-:W-:-:S02]  /*c970*/  PRMT R24, R13, 0x5410, R16 ;  /* 0x000054100d187816 */ /* 0x004fc40000000010 */
[----:B------:R-:W-:Y:S01]  /*c980*/  PRMT R25, R15, 0x5410, R18 ;  /* 0x000054100f197816 */ /* 0x000fe20000000012 */
[----:B------:R-:W-:Y:S01]  /*c990*/  BAR.SYNC.DEFER_BLOCKING 0x0 ;  /* 0x0000000000007b1d */ /* 0x000fe20000010000 */
[----:B------:R-:W-:Y:S02]  /*c9a0*/  PRMT R26, R48, 0x5410, R53 ;  /* 0x00005410301a7816 */ /* 0x000fe40000000035 */
[----:B------:R-:W-:-:S03]  /*c9b0*/  PRMT R27, R50, 0x5410, R55 ;  /* 0x00005410321b7816 */ /* 0x000fc60000000037 */
[----:B------:R-:W2:Y:S02]  /*c9c0*/  LDS.128 R12, [R0] ;  /* 0x00000000000c7984 */ /* 0x000ea40000000c00 */
[----:B------:R-:W-:Y:S06]  /*c9d0*/  BAR.SYNC.DEFER_BLOCKING 0x0 ;  /* 0x0000000000007b1d */ /* 0x000fec0000010000 */
[----:B------:R3:W-:Y:S02]  /*c9e0*/  STSM.16.M88.4 [R68], R24 ;  /* 0x0000001844007844 */ /* 0x0007e40000000200 */
[----:B---3--:R-:W-:-:S02]  /*c9f0*/  PRMT R24, R17, 0x5410, R20 ;  /* 0x0000541011187816 */ /* 0x008fc40000000014 */
[----:B------:R-:W-:Y:S01]  /*ca00*/  PRMT R25, R19, 0x5410, R22 ;  /* 0x0000541013197816 */ /* 0x000fe20000000016 */
[----:B------:R-:W-:Y:S01]  /*ca10*/  BAR.SYNC.DEFER_BLOCKING 0x0 ;  /* 0x0000000000007b1d */ /* 0x000fe20000010000 */
[----:B------:R-:W-:Y:S02]  /*ca20*/  PRMT R26, R56, 0x5410, R61 ;  /* 0x00005410381a7816 */ /* 0x000fe4000000003d */
[----:B------:R-:W-:-:S03]  /*ca30*/  PRMT R27, R58, 0x5410, R63 ;  /* 0x000054103a1b7816 */ /* 0x000fc6000000003f */
[----:B------:R-:W3:Y:S02]  /*ca40*/  LDS.128 R16, [R0] ;  /* 0x0000000000107984 */ /* 0x000ee40000000c00 */
[----:B------:R-:W-:Y:S06]  /*ca50*/  BAR.SYNC.DEFER_BLOCKING 0x0 ;  /* 0x0000000000007b1d */ /* 0x000fec0000010000 */
[----:B------:R4:W-:Y:S02]  /*ca60*/  STSM.16.M88.4 [R68], R24 ;  /* 0x0000001844007844 */ /* 0x0009e40000000200 */
[----:B----4-:R-:W-:-:S02]  /*ca70*/  PRMT R24, R21, 0x5410, R152 ;  /* 0x0000541015187816 */ /* 0x010fc40000000098 */
[----:B------:R-:W-:Y:S01]  /*ca80*/  PRMT R25, R23, 0x5410, R154 ;  /* 0x0000541017197816 */ /* 0x000fe2000000009a */
[----:B------:R-:W-:Y:S01]  /*ca90*/  BAR.SYNC.DEFER_BLOCKING 0x0 ;  /* 0x0000000000007b1d */ /* 0x000fe20000010000 */
[----:B------:R-:W-:Y:S02]  /*caa0*/  PRMT R26, R64, 0x5410, R69 ;  /* 0x00005410401a7816 */ /* 0x000fe40000000045 */
[----:B------:R-:W-:-:S03]  /*cab0*/  PRMT R27, R66, 0x5410, R71 ;  /* 0x00005410421b7816 */ /* 0x000fc60000000047 */
[----:B------:R-:W4:Y:S02]  /*cac0*/  LDS.128 R20, [R0] ;  /* 0x0000000000147984 */ /* 0x000f240000000c00 */
[----:B------:R-:W-:Y:S06]  /*cad0*/  BAR.SYNC.DEFER_BLOCKING 0x0 ;  /* 0x0000000000007b1d */ /* 0x000fec0000010000 */
[----:B------:R0:W-:Y:S02]  /*cae0*/  STSM.16.M88.4 [R68], R24 ;  /* 0x0000001844007844 */ /* 0x0001e40000000200 */
[----:B------:R-:W-:Y:S06]  /*caf0*/  BAR.SYNC.DEFER_BLOCKING 0x0 ;  /* 0x0000000000007b1d */ /* 0x000fec0000010000 */
[----:B------:R-:W4:Y:S01]  /*cb00*/  LDS.128 R32, [R0] ;  /* 0x0000000000207984 */ /* 0x000f220000000c00 */
[----:B0-----:R-:W-:-:S02]  /*cb10*/  PRMT R24, R153, 0x5410, R156 ;  /* 0x0000541099187816 */ /* 0x001fc4000000009c */
[----:B------:R-:W-:Y:S02]  /*cb20*/  PRMT R25, R155, 0x5410, R158 ;  /* 0x000054109b197816 */ /* 0x000fe4000000009e */
[----:B------:R-:W-:Y:S02]  /*cb30*/  PRMT R26, R72, 0x5410, R77 ;  /* 0x00005410481a7816 */ /* 0x000fe4000000004d */
[----:B------:R-:W-:Y:S01]  /*cb40*/  PRMT R27, R74, 0x5410, R79 ;  /* 0x000054104a1b7816 */ /* 0x000fe2000000004f */
        /* <DEDUP_REMOVED lines=25> */
[----:B------:R-:W-:Y:S02]  /*cce0*/  STSM.16.M88.4 [R68], R24 ;  /* 0x0000001844007844 */ /* 0x000fe40000000200 */
[----:B------:R-:W-:Y:S01]  /*ccf0*/  BAR.SYNC.DEFER_BLOCKING 0x0 ;  /* 0x0000000000007b1d */ /* 0x000fe20000010000 */
[----:B------:R-:W-:-:S02]  /*cd00*/  PRMT R53, R171, 0x5410, R174 ;  /* 0x00005410ab357816 */ /* 0x000fc400000000ae */
[----:B------:R-:W-:-:S03]  /*cd10*/  PRMT R55, R106, 0x5410, R111 ;  /* 0x000054106a377816 */ /* 0x000fc6000000006f */
[----:B------:R-:W0:Y:S02]  /*cd20*/  LDS.128 R48, [R0] ;  /* 0x0000000000307984 */ /* 0x000e240000000c00 */
        /* <DEDUP_REMOVED lines=17> */
[----:B------:R-:W0:Y:S01]  /*ce40*/  LDS.128 R56, [R0] ;  /* 0x0000000000387984 */ /* 0x000e220000000c00 */
[----:B------:R-:W-:Y:S02]  /*ce50*/  PRMT R66, R128, 0x5410, R133 ;  /* 0x0000541080427816 */ /* 0x000fe40000000085 */
[----:B------:R-:W-:Y:S01]  /*ce60*/  PRMT R67, R130, 0x5410, R135 ;  /* 0x0000541082437816 */ /* 0x000fe20000000087 */
[----:B------:R-:W-:Y:S06]  /*ce70*/  BAR.SYNC.DEFER_BLOCKING 0x0 ;  /* 0x0000000000007b1d */ /* 0x000fec0000010000 */
[----:B------:R1:W-:Y:S02]  /*ce80*/  STSM.16.M88.4 [R68], R64 ;  /* 0x0000004044007844 */ /* 0x0003e40000000200 */
[----:B------:R-:W-:Y:S06]  /*ce90*/  BAR.SYNC.DEFER_BLOCKING 0x0 ;  /* 0x0000000000007b1d */ /* 0x000fec0000010000 */
[----:B------:R-:W0:Y:S01]  /*cea0*/  LDS.128 R60, [R0] ;  /* 0x00000000003c7984 */ /* 0x000e220000000c00 */
[----:B-1----:R-:W-:-:S02]  /*ceb0*/  PRMT R64, R185, 0x5410, R188 ;  /* 0x00005410b9407816 */ /* 0x002fc400000000bc */
[----:B------:R-:W-:Y:S02]  /*cec0*/  PRMT R65, R187, 0x5410, R190 ;  /* 0x00005410bb417816 */ /* 0x000fe400000000be */
[----:B------:R-:W-:Y:S02]  /*ced0*/  PRMT R66, R136, 0x5410, R141 ;  /* 0x0000541088427816 */ /* 0x000fe4000000008d */
[----:B------:R-:W-:Y:S01]  /*cee0*/  PRMT R67, R138, 0x5410, R143 ;  /* 0x000054108a437816 */ /* 0x000fe2000000008f */
[----:B------:R-:W-:Y:S06]  /*cef0*/  BAR.SYNC.DEFER_BLOCKING 0x0 ;  /* 0x0000000000007b1d */ /* 0x000fec0000010000 */
[----:B------:R-:W-:Y:S02]  /*cf00*/  STSM.16.M88.4 [R68], R64 ;  /* 0x0000004044007844 */ /* 0x000fe40000000200 */
[----:B------:R-:W-:Y:S01]  /*cf10*/  BAR.SYNC.DEFER_BLOCKING 0x0 ;  /* 0x0000000000007b1d */ /* 0x000fe20000010000 */
[----:B------:R-:W-:Y:S01]  /*cf20*/  ISETP.LT.AND P6, PT, R2, UR4, !P0 ;  /* 0x0000000402007c0c */ /* 0x000fe2000c7c1270 */
[----:B------:R-:W-:-:S04]  /*cf30*/  VIADD R2, R4, 0x3 ;  /* 0x0000000304027836 */ /* 0x000fc80000000000 */
[----:B------:R-:W-:Y:S02]  /*cf40*/  ULDC UR4, c[0x0][0x22c] ;  /* 0x00008b0000047ab9 */ /* 0x000fe40000000800 */
[----:B------:R-:W-:Y:S01]  /*cf50*/  ISETP.LT.AND P5, PT, R2, UR4, !P0 ;  /* 0x0000000402007c0c */ /* 0x000fe2000c7a1270 */
[----:B------:R-:W-:Y:S01]  /*cf60*/  ULDC UR4, c[0x0][0x244] ;  /* 0x0000910000047ab9 */ /* 0x000fe20000000800 */
[----:B------:R-:W1:Y:S01]  /*cf70*/  LDS.128 R64, [R0] ;  /* 0x0000000000407984 */ /* 0x000e620000000c00 */
[----:B------:R-:W-:Y:S01]  /*cf80*/  IMAD R3, R195, UR4, RZ ;  /* 0x00000004c3037c24 */ /* 0x000fe2000f8e02ff */
[----:B------:R-:W-:Y:S01]  /*cf90*/  PRMT R193, R191, 0x5410, R194 ;  /* 0x00005410bfc17816 */ /* 0x000fe200000000c2 */
[----:B------:R-:W-:Y:S01]  /*cfa0*/  ULDC.64 UR4, c[0x0][0x220] ;  /* 0x0000880000047ab9 */ /* 0x000fe20000000a00 */
[----:B------:R-:W-:Y:S02]  /*cfb0*/  PRMT R192, R189, 0x5410, R192 ;  /* 0x00005410bdc07816 */ /* 0x000fe400000000c0 */
[----:B------:R-:W-:-:S02]  /*cfc0*/  PRMT R194, R144, 0x5410, R149 ;  /* 0x0000541090c27816 */ /* 0x000fc40000000095 */
[----:B------:R-:W-:Y:S01]  /*cfd0*/  PRMT R195, R146, 0x5410, R151 ;  /* 0x0000541092c37816 */ /* 0x000fe20000000097 */
[----:B------:R-:W-:Y:S01]  /*cfe0*/  BAR.SYNC.DEFER_BLOCKING 0x0 ;  /* 0x0000000000007b1d */ /* 0x000fe20000010000 */
[----:B------:R-:W-:Y:S02]  /*cff0*/  IADD3 R2, P2, R3, UR4, RZ ;  /* 0x0000000403027c10 */ /* 0x000fe4000ff5e0ff */
[----:B------:R-:W-:-:S03]  /*d000*/  ISETP.LT.AND P1, PT, R4, UR9, !P0 ;  /* 0x0000000904007c0c */ /* 0x000fc6000c721270 */
[----:B------:R-:W-:Y:S02]  /*d010*/  ULDC UR4, c[0x0][0x248] ;  /* 0x0000920000047ab9 */ /* 0x000fe40000000800 */
[----:B------:R-:W-:Y:S01]  /*d020*/  IMAD R69, R4, UR4, RZ ;  /* 0x0000000404457c24 */ /* 0x000fe2000f8e02ff */
[----:B------:R-:W-:Y:S01]  /*d030*/  LEA.HI.X.SX32 R3, R3, UR5, 0x1, P2 ;  /* 0x0000000503037c11 */ /* 0x000fe200090f0eff */
[----:B------:R-:W-:Y:S01]  /*d040*/  ULDC UR4, c[0x0][0x248] ;  /* 0x0000920000047ab9 */ /* 0x000fe20000000800 */
[----:B------:R-:W-:Y:S01]  /*d050*/  PRMT R73, R28, 0x7770, RZ ;  /* 0x000077701c497816 */ /* 0x000fe200000000ff */
[----:B------:R-:W-:Y:S01]  /*d060*/  ULDC UR5, c[0x0][0x22c] ;  /* 0x00008b0000057ab9 */ /* 0x000fe20000000800 */
[----:B------:R-:W-:Y:S01]  /*d070*/  STSM.16.M88.4 [R68], R192 ;  /* 0x000000c044007844 */ /* 0x000fe20000000200 */
[----:B------:R-:W-:Y:S01]  /*d080*/  BAR.SYNC.DEFER_BLOCKING 0x0 ;  /* 0x0000000000007b1d */ /* 0x000fe20000010000 */
[----:B------:R-:W-:-:S04]  /*d090*/  IADD3 R6, P2, R69, R2, RZ ;  /* 0x0000000245067210 */ /* 0x000fc80007f5e0ff */
[C---:B------:R-:W-:Y:S01]  /*d0a0*/  LEA.HI.X.SX32 R7, R69.reuse, R3, 0x1, P2 ;  /* 0x0000000345077211 */ /* 0x040fe200010f0eff */
[----:B------:R-:W-:Y:S01]  /*d0b0*/  VIADD R69, R69, UR4 ;  /* 0x0000000445457c36 */ /* 0x000fe20008000000 */
[----:B------:R-:W-:Y:S02]  /*d0c0*/  ULDC UR4, c[0x0][0x22c] ;  /* 0x00008b0000047ab9 */ /* 0x000fe40000000800 */
[----:B------:R-:W-:Y:S01]  /*d0d0*/  ISETP.LT.AND P2, PT, R5, UR4, !P0 ;  /* 0x0000000405007c0c */ /* 0x000fe2000c741270 */
[----:B------:R-:W-:Y:S01]  /*d0e0*/  ULDC UR4, c[0x0][0x248] ;  /* 0x0000920000047ab9 */ /* 0x000fe20000000800 */
[----:B------:R-:W-:Y:S01]  /*d0f0*/  PRMT R75, R28, 0x7771, RZ ;  /* 0x000077711c4b7816 */ /* 0x000fe200000000ff */
[----:B------:R-:W-:Y:S01]  /*d100*/  VIADD R5, R4, 0x6 ;  /* 0x0000000604057836 */ /* 0x000fe20000000000 */
[----:B------:R2:W-:Y:S01]  /*d110*/  @P1 STG.E.U8 desc[UR12][R6.64], R73 ;  /* 0x0000004906001986 */ /* 0x0005e2000c10110c */
[----:B------:R-:W-:-:S04]  /*d120*/  IADD3 R70, P1, R69, R2, RZ ;  /* 0x0000000245467210 */ /* 0x000fc80007f3e0ff */
[C---:B------:R-:W-:Y:S01]  /*d130*/  LEA.HI.X.SX32 R71, R69.reuse, R3, 0x1, P1 ;  /* 0x0000000345477211 */ /* 0x040fe200008f0eff */
[----:B------:R-:W-:Y:S01]  /*d140*/  VIADD R69, R69, UR4 ;  /* 0x0000000445457c36 */ /* 0x000fe20008000000 */
[----:B------:R-:W-:-:S03]  /*d150*/  ULDC UR4, c[0x0][0x248] ;  /* 0x0000920000047ab9 */ /* 0x000fc60000000800 */
[----:B------:R3:W-:Y:S01]  /*d160*/  @P6 STG.E.U8 desc[UR12][R70.64], R75 ;  /* 0x0000004b46006986 */ /* 0x0007e2000c10110c */
[C---:B------:R-:W-:Y:S01]  /*d170*/  VIADD R72, R69.reuse, UR4 ;  /* 0x0000000445487c36 */ /* 0x040fe20008000000 */
[-C--:B--2---:R-:W-:Y:S01]  /*d180*/  IADD3 R6, P6, R69, R2.reuse, RZ ;  /* 0x0000000245067210 */ /* 0x084fe20007fde0ff */
[----:B------:R-:W-:Y:S01]  /*d190*/  ULDC UR4, c[0x0][0x248] ;  /* 0x0000920000047ab9 */ /* 0x000fe20000000800 */
[----:B------:R-:W-:Y:S01]  /*d1a0*/  ISETP.LT.AND P1, PT, R5, UR5, !P0 ;  /* 0x0000000505007c0c */ /* 0x000fe2000c721270 */
[----:B------:R-:W-:Y:S01]  /*d1b0*/  VIADD R73, R72, UR4 ;  /* 0x0000000448497c36 */ /* 0x000fe20008000000 */
[-C--:B------:R-:W-:Y:S01]  /*d1c0*/  LEA.HI.X.SX32 R7, R69, R3.reuse, 0x1, P6 ;  /* 0x0000000345077211 */ /* 0x080fe200030f0eff */
[----:B------:R-:W-:Y:S01]  /*d1d0*/  VIADD R5, R4, 0x7 ;  /* 0x0000000704057836 */ /* 0x000fe20000000000 */
[C---:B------:R-:W-:Y:S01]  /*d1e0*/  IADD3 R68, P6, R72.reuse, R2, RZ ;  /* 0x0000000248447210 */ /* 0x040fe20007fde0ff */
[----:B------:R-:W-:Y:S01]  /*d1f0*/  ULDC UR5, c[0x0][0x22c] ;  /* 0x00008b0000057ab9 */ /* 0x000fe20000000800 */
[----:B------:R-:W-:Y:S01]  /*d200*/  PRMT R79, R29, 0x7770, RZ ;  /* 0x000077701d4f7816 */ /* 0x000fe200000000ff */
[----:B------:R-:W-:Y:S01]  /*d210*/  ULDC UR4, c[0x0][0x248] ;  /* 0x0000920000047ab9 */ /* 0x000fe20000000800 */
[----:B------:R-:W-:-:S02]  /*d220*/  LEA.HI.X.SX32 R69, R72, R3, 0x1, P6 ;  /* 0x0000000348457211 */ /* 0x000fc400030f0eff */
[-C--:B---3--:R-:W-:Y:S01]  /*d230*/  IADD3 R70, P6, R73, R2.reuse, RZ ;  /* 0x0000000249467210 */ /* 0x088fe20007fde0ff */
[----:B------:R2:W-:Y:S01]  /*d240*/  @P4 STG.E.U8 desc[UR12][R6.64], R79 ;  /* 0x0000004f06004986 */ /* 0x0005e2000c10110c */
[----:B------:R-:W-:Y:S01]  /*d250*/  ISETP.LT.AND P4, PT, R5, UR5, !P0 ;  /* 0x0000000505007c0c */ /* 0x000fe2000c781270 */
[----:B------:R-:W-:Y:S01]  /*d260*/  VIADD R5, R4, 0x8 ;  /* 0x0000000804057836 */ /* 0x000fe20000000000 */
[----:B------:R-:W-:Y:S01]  /*d270*/  PRMT R75, R29, 0x7771, RZ ;  /* 0x000077711d4b7816 */ /* 0x000fe200000000ff */
[----:B------:R-:W-:Y:S01]  /*d280*/  ULDC UR5, c[0x0][0x22c] ;  /* 0x00008b0000057ab9 */ /* 0x000fe20000000800 */
[CC--:B------:R-:W-:Y:S01]  /*d290*/  LEA.HI.X.SX32 R71, R73.reuse, R3.reuse, 0x1, P6 ;  /* 0x0000000349477211 */ /* 0x0c0fe200030f0eff */
[----:B------:R-:W-:Y:S01]  /*d2a0*/  VIADD R73, R73, UR4 ;  /* 0x0000000449497c36 */ /* 0x000fe20008000000 */
[----:B------:R-:W-:Y:S01]  /*d2b0*/  PRMT R77, R30, 0x7770, RZ ;  /* 0x000077701e4d7816 */ /* 0x000fe200000000ff */
[----:B------:R3:W-:Y:S01]  /*d2c0*/  @P5 STG.E.U8 desc[UR12][R68.64], R75 ;  /* 0x0000004b44005986 */ /* 0x0007e2000c10110c */
[----:B------:R-:W-:Y:S01]  /*d2d0*/  ISETP.LT.AND P6, PT, R5, UR5, !P0 ;  /* 0x0000000505007c0c */ /* 0x000fe2000c7c1270 */
[C---:B------:R-:W-:Y:S01]  /*d2e0*/  VIADD R5, R4.reuse, 0x9 ;  /* 0x0000000904057836 */ /* 0x040fe20000000000 */
[----:B------:R-:W-:Y:S01]  /*d2f0*/  ULDC UR4, c[0x0][0x248] ;  /* 0x0000920000047ab9 */ /* 0x000fe20000000800 */
[----:B------:R4:W-:Y:S01]  /*d300*/  @P3 STG.E.U8 desc[UR12][R70.64], R77 ;  /* 0x0000004d46003986 */ /* 0x0009e2000c10110c */
[CC--:B--2---:R-:W-:Y:S01]  /*d310*/  IADD3 R6, P3, R73.reuse, R2.reuse, RZ ;  /* 0x0000000249067210 */ /* 0x0c4fe20007f7e0ff */
[----:B------:R-:W-:Y:S01]  /*d320*/  ULDC UR5, c[0x0][0x22c] ;  /* 0x00008b0000057ab9 */ /* 0x000fe20000000800 */
[----:B------:R-:W-:Y:S01]  /*d330*/  VIADD R72, R73, UR4 ;  /* 0x0000000449487c36 */ /* 0x000fe20008000000 */
[----:B------:R-:W-:Y:S01]  /*d340*/  ISETP.LT.AND P5, PT, R5, UR5, !P0 ;  /* 0x0000000505007c0c */ /* 0x000fe2000c7a1270 */
[----:B------:R-:W-:Y:S01]  /*d350*/  VIADD R5, R4, 0xa ;  /* 0x0000000a04057836 */ /* 0x000fe20000000000 */
[----:B------:R-:W-:Y:S01]  /*d360*/  LEA.HI.X.SX32 R7, R73, R3, 0x1, P3 ;  /* 0x0000000349077211 */ /* 0x000fe200018f0eff */
[----:B------:R-:W-:Y:S01]  /*d370*/  ULDC UR4, c[0x0][0x22c] ;  /* 0x00008b0000047ab9 */ /* 0x000fe20000000800 */
[----:B---3--:R-:W-:Y:S01]  /*d380*/  PRMT R75, R30, 0x7771, RZ ;  /* 0x000077711e4b7816 */ /* 0x008fe200000000ff */
[----:B------:R-:W-:Y:S01]  /*d390*/  ULDC UR5, c[0x0][0x22c] ;  /* 0x00008b0000057ab9 */ /* 0x000fe20000000800 */
[----:B------:R-:W-:-:S03]  /*d3a0*/  IADD3 R68, P3, R72, R2, RZ ;  /* 0x0000000248447210 */ /* 0x000fc60007f7e0ff */
[----:B------:R2:W-:Y:S01]  /*d3b0*/  @P2 STG.E.U8 desc[UR12][R6.64], R75 ;  /* 0x0000004b06002986 */ /* 0x0005e2000c10110c */
[----:B------:R-:W-:Y:S01]  /*d3c0*/  ISETP.LT.AND P2, PT, R5, UR4, !P0 ;  /* 0x0000000405007c0c */ /* 0x000fe2000c741270 */
[----:B------:R-:W-:Y:S01]  /*d3d0*/  ULDC UR4, c[0x0][0x248] ;  /* 0x0000920000047ab9 */ /* 0x000fe20000000800 */
[C---:B------:R-:W-:Y:S01]  /*d3e0*/  LEA.HI.X.SX32 R69, R72.reuse, R3, 0x1, P3 ;  /* 0x0000000348457211 */ /* 0x040fe200018f0eff */
[----:B------:R-:W-:Y:S01]  /*d3f0*/  VIADD R72, R72, UR4 ;  /* 0x0000000448487c36 */ /* 0x000fe20008000000 */
[----:B------:R-:W-:Y:S01]  /*d400*/  PRMT R73, R31, 0x7770, RZ ;  /* 0x000077701f497816 */ /* 0x000fe200000000ff */
[----:B------:R-:W-:Y:S01]  /*d410*/  VIADD R5, R4, 0xb ;  /* 0x0000000b04057836 */ /* 0x000fe20000000000 */
[----:B------:R-:W-:-:S03]  /*d420*/  ULDC UR4, c[0x0][0x22c] ;  /* 0x00008b0000047ab9 */ /* 0x000fc60000000800 */
[----:B------:R3:W-:Y:S01]  /*d430*/  @P1 STG.E.U8 desc[UR12][R68.64], R73 ;  /* 0x0000004944001986 */ /* 0x0007e2000c10110c */
[C---:B----4-:R-:W-:Y:S02]  /*d440*/  IADD3 R70, P1, R72.reuse, R2, RZ ;  /* 0x0000000248467210 */ /* 0x050fe40007f3e0ff */
[----:B------:R-:W-:Y:S01]  /*d450*/  ISETP.LT.AND P3, PT, R5, UR4, !P0 ;  /* 0x0000000405007c0c */ /* 0x000fe2000c761270 */
[----:B------:R-:W-:Y:S01]  /*d460*/  ULDC UR4, c[0x0][0x248] ;  /* 0x0000920000047ab9 */ /* 0x000fe20000000800 */
[C---:B------:R-:W-:Y:S01]  /*d470*/  LEA.HI.X.SX32 R71, R72.reuse, R3, 0x1, P1 ;  /* 0x0000000348477211 */ /* 0x040fe200008f0eff */
[----:B------:R-:W-:Y:S01]  /*d480*/  VIADD R72, R72, UR4 ;  /* 0x0000000448487c36 */ /* 0x000fe20008000000 */
[----:B--2---:R-:W-:Y:S01]  /*d490*/  PRMT R75, R31, 0x7771, RZ ;  /* 0x000077711f4b7816 */ /* 0x004fe200000000ff */
[----:B------:R-:W-:Y:S01]  /*d4a0*/  ULDC UR4, c[0x0][0x248] ;  /* 0x0000920000047ab9 */ /* 0x000fe20000000800 */
[----:B------:R-:W-:-:S03]  /*d4b0*/  VIADD R5, R4, 0xc ;  /* 0x0000000c04057836 */ /* 0x000fc60000000000 */
[----:B------:R2:W-:Y:S01]  /*d4c0*/  @P4 STG.E.U8 desc[UR12][R70.64], R75 ;  /* 0x0000004b46004986 */ /* 0x0005e2000c10110c */
[CC--:B------:R-:W-:Y:S01]  /*d4d0*/  IADD3 R6, P4, R72.reuse, R2.reuse, RZ ;  /* 0x0000000248067210 */ /* 0x0c0fe20007f9e0ff */
[----:B---3--:R-:W-:Y:S01]  /*d4e0*/  VIADD R69, R72, UR4 ;  /* 0x0000000448457c36 */ /* 0x008fe20008000000 */
[----:B------:R-:W-:Y:S01]  /*d4f0*/  ULDC UR4, c[0x0][0x248] ;  /* 0x0000920000047ab9 */ /* 0x000fe20000000800 */
[----:B------:R-:W-:Y:S02]  /*d500*/  PRMT R77, R28, 0x7772, RZ ;  /* 0x000077721c4d7816 */ /* 0x000fe400000000ff */
[-C--:B------:R-:W-:Y:S02]  /*d510*/  LEA.HI.X.SX32 R7, R72, R3.reuse, 0x1, P4 ;  /* 0x0000000348077211 */ /* 0x080fe400020f0eff */
[----:B------:R-:W-:Y:S01]  /*d520*/  PRMT R73, R28, 0x7773, RZ ;  /* 0x000077731c497816 */ /* 0x000fe200000000ff */
[----:B------:R-:W-:Y:S01]  /*d530*/  VIADD R28, R69, UR4 ;  /* 0x00000004451c7c36 */ /* 0x000fe20008000000 */
[----:B------:R-:W-:Y:S01]  /*d540*/  ISETP.LT.AND P1, PT, R5, UR5, !P0 ;  /* 0x0000000505007c0c */ /* 0x000fe2000c721270 */
[----:B------:R-:W-:Y:S01]  /*d550*/  VIADD R5, R4, 0xd ;  /* 0x0000000d04057836 */ /* 0x000fe20000000000 */
[CC--:B------:R-:W-:Y:S01]  /*d560*/  IADD3 R68, P4, R69.reuse, R2.reuse, RZ ;  /* 0x0000000245447210 */ /* 0x0c0fe20007f9e0ff */
[----:B------:R3:W-:Y:S01]  /*d570*/  @P6 STG.E.U8 desc[UR12][R6.64], R77 ;  /* 0x0000004d06006986 */ /* 0x0007e2000c10110c */
[----:B------:R-:W-:Y:S01]  /*d580*/  ULDC UR5, c[0x0][0x22c] ;  /* 0x00008b0000057ab9 */ /* 0x000fe20000000800 */
[----:B--2---:R-:W-:Y:S01]  /*d590*/  IADD3 R70, P6, R28, R2, RZ ;  /* 0x000000021c467210 */ /* 0x004fe20007fde0ff */
[----:B------:R-:W-:Y:S01]  /*d5a0*/  ULDC UR4, c[0x0][0x248] ;  /* 0x0000920000047ab9 */ /* 0x000fe20000000800 */
[----:B------:R-:W-:-:S02]  /*d5b0*/  LEA.HI.X.SX32 R69, R69, R3, 0x1, P4 ;  /* 0x0000000345457211 */ /* 0x000fc400020f0eff */
[----:B------:R-:W-:Y:S01]  /*d5c0*/  ISETP.LT.AND P4, PT, R5, UR5, !P0 ;  /* 0x0000000505007c0c */ /* 0x000fe2000c781270 */
[----:B------:R-:W-:Y:S01]  /*d5d0*/  VIADD R5, R4, 0xe ;  /* 0x0000000e04057836 */ /* 0x000fe20000000000 */
[C---:B------:R-:W-:Y:S01]  /*d5e0*/  LEA.HI.X.SX32 R71, R28.reuse, R3, 0x1, P6 ;  /* 0x000000031c477211 */ /* 0x040fe200030f0eff */
[----:B------:R-:W-:Y:S01]  /*d5f0*/  VIADD R28, R28, UR4 ;  /* 0x000000041c1c7c36 */ /* 0x000fe20008000000 */
[----:B------:R-:W-:Y:S01]  /*d600*/  PRMT R75, R29, 0x7772, RZ ;  /* 0x000077721d4b7816 */ /* 0x000fe200000000ff */
[----:B------:R-:W-:Y:S01]  /*d610*/  ULDC UR5, c[0x0][0x22c] ;  /* 0x00008b0000057ab9 */ /* 0x000fe20000000800 */
[----:B------:R2:W-:Y:S01]  /*d620*/  @P5 STG.E.U8 desc[UR12][R68.64], R73 ;  /* 0x0000004944005986 */ /* 0x0005e2000c10110c */
[----:B------:R-:W-:Y:S01]  /*d630*/  ISETP.LT.AND P6, PT, R5, UR5, !P0 ;  /* 0x0000000505007c0c */ /* 0x000fe2000c7c1270 */
[----:B------:R-:W-:Y:S01]  /*d640*/  VIADD R5, R4, 0xf ;  /* 0x0000000f04057836 */ /* 0x000fe20000000000 */
[----:B------:R-:W-:Y:S01]  /*d650*/  ULDC UR4, c[0x0][0x248] ;  /* 0x0000920000047ab9 */ /* 0x000fe20000000800 */
[----:B------:R4:W-:Y:S01]  /*d660*/  @P2 STG.E.U8 desc[UR12][R70.64], R75 ;  /* 0x0000004b46002986 */ /* 0x0009e2000c10110c */
[----:B---3--:R-:W-:Y:S01]  /*d670*/  IADD3 R6, P2, R28, R2, RZ ;  /* 0x000000021c067210 */ /* 0x008fe20007f5e0ff */
[----:B------:R-:W-:-:S02]  /*d680*/  ULDC UR5, c[0x0][0x22c] ;  /* 0x00008b0000057ab9 */ /* 0x000fc40000000800 */
[----:B------:R-:W-:Y:S01]  /*d690*/  ISETP.LT.AND P5, PT, R5, UR5, !P0 ;  /* 0x0000000505007c0c */ /* 0x000fe2000c7a1270 */
[----:B------:R-:W-:Y:S01]  /*d6a0*/  VIADD R5, R4, 0x10 ;  /* 0x0000001004057836 */ /* 0x000fe20000000000 */
[C---:B------:R-:W-:Y:S01]  /*d6b0*/  LEA.HI.X.SX32 R7, R28.reuse, R3, 0x1, P2 ;  /* 0x000000031c077211 */ /* 0x040fe200010f0eff */
[----:B------:R-:W-:Y:S01]  /*d6c0*/  ULDC UR5, c[0x0][0x22c] ;  /* 0x00008b0000057ab9 */ /* 0x000fe20000000800 */
[----:B--2---:R-:W-:Y:S01]  /*d6d0*/  VIADD R68, R28, UR4 ;  /* 0x000000041c447c36 */ /* 0x004fe20008000000 */
[----:B------:R-:W-:Y:S01]  /*d6e0*/  PRMT R73, R29, 0x7773, RZ ;  /* 0x000077731d497816 */ /* 0x000fe200000000ff */
[----:B------:R-:W-:-:S03]  /*d6f0*/  ULDC UR4, c[0x0][0x22c] ;  /* 0x00008b0000047ab9 */ /* 0x000fc60000000800 */
[C---:B------:R-:W-:Y:S01]  /*d700*/  IADD3 R28, P2, R68.reuse, R2, RZ ;  /* 0x00000002441c7210 */ /* 0x040fe20007f5e0ff */
[----:B------:R2:W-:Y:S01]  /*d710*/  @P3 STG.E.U8 desc[UR12][R6.64], R73 ;  /* 0x0000004906003986 */ /* 0x0005e2000c10110c */
[----:B------:R-:W-:Y:S01]  /*d720*/  ISETP.LT.AND P3, PT, R5, UR4, !P0 ;  /* 0x0000000405007c0c */ /* 0x000fe2000c761270 */
[----:B------:R-:W-:Y:S01]  /*d730*/  ULDC UR4, c[0x0][0x248] ;  /* 0x0000920000047ab9 */ /* 0x000fe20000000800 */
[C---:B------:R-:W-:Y:S01]  /*d740*/  LEA.HI.X.SX32 R29, R68.reuse, R3, 0x1, P2 ;  /* 0x00000003441d7211 */ /* 0x040fe200010f0eff */
[----:B----4-:R-:W-:Y:S01]  /*d750*/  VIADD R70, R68, UR4 ;  /* 0x0000000444467c36 */ /* 0x010fe20008000000 */
[----:B------:R-:W-:Y:S01]  /*d760*/  PRMT R71, R30, 0x7772, RZ ;  /* 0x000077721e477816 */ /* 0x000fe200000000ff */
[----:B------:R-:W-:Y:S01]  /*d770*/  VIADD R5, R4, 0x11 ;  /* 0x0000001104057836 */ /* 0x000fe20000000000 */
[----:B------:R-:W-:-:S03]  /*d780*/  ULDC UR4, c[0x0][0x22c] ;  /* 0x00008b0000047ab9 */ /* 0x000fc60000000800 */
[----:B------:R3:W-:Y:S01]  /*d790*/  @P1 STG.E.U8 desc[UR12][R28.64], R71 ;  /* 0x000000471c001986 */ /* 0x0007e2000c10110c */
[C---:B------:R-:W-:Y:S02]  /*d7a0*/  IADD3 R68, P1, R70.reuse, R2, RZ ;  /* 0x0000000246447210 */ /* 0x040fe40007f3e0ff */
[----:B------:R-:W-:Y:S01]  /*d7b0*/  ISETP.LT.AND P2, PT, R5, UR4, !P0 ;  /* 0x0000000405007c0c */ /* 0x000fe2000c741270 */
[----:B------:R-:W-:Y:S01]  /*d7c0*/  ULDC UR4, c[0x0][0x248] ;  /* 0x0000920000047ab9 */ /* 0x000fe20000000800 */
[C---:B------:R-:W-:Y:S01]  /*d7d0*/  LEA.HI.X.SX32 R69, R70.reuse, R3, 0x1, P1 ;  /* 0x0000000346457211 */ /* 0x040fe200008f0eff */
[----:B------:R-:W-:Y:S01]  /*d7e0*/  VIADD R70, R70, UR4 ;  /* 0x0000000446467c36 */ /* 0x000fe20008000000 */
[----:B------:R-:W-:Y:S01]  /*d7f0*/  PRMT R75, R30, 0x7773, RZ ;  /* 0x000077731e4b7816 */ /* 0x000fe200000000ff */
[----:B------:R-:W-:Y:S01]  /*d800*/  ULDC UR4, c[0x0][0x248] ;  /* 0x0000920000047ab9 */ /* 0x000fe20000000800 */
[----:B------:R-:W-:-:S03]  /*d810*/  VIADD R5, R4, 0x12 ;  /* 0x0000001204057836 */ /* 0x000fc60000000000 */
[----:B------:R4:W-:Y:S01]  /*d820*/  @P4 STG.E.U8 desc[UR12][R68.64], R75 ;  /* 0x0000004b44004986 */ /* 0x0009e2000c10110c */
[CC--:B--2---:R-:W-:Y:S01]  /*d830*/  IADD3 R6, P4, R70.reuse, R2.reuse, RZ ;  /* 0x0000000246067210 */ /* 0x0c4fe20007f9e0ff */
[C---:B---3--:R-:W-:Y:S01]  /*d840*/  VIADD R29, R70.reuse, UR4 ;  /* 0x00000004461d7c36 */ /* 0x048fe20008000000 */
[----:B------:R-:W-:Y:S01]  /*d850*/  ULDC UR4, c[0x0][0x248] ;  /* 0x0000920000047ab9 */ /* 0x000fe20000000800 */
[----:B------:R-:W-:Y:S02]  /*d860*/  PRMT R73, R31, 0x7772, RZ ;  /* 0x000077721f497816 */ /* 0x000fe400000000ff */
[-C--:B------:R-:W-:Y:S02]  /*d870*/  LEA.HI.X.SX32 R7, R70, R3.reuse, 0x1, P4 ;  /* 0x0000000346077211 */ /* 0x080fe400020f0eff */
[----:B------:R-:W-:Y:S01]  /*d880*/  ISETP.LT.AND P1, PT, R5, UR5, !P0 ;  /* 0x0000000505007c0c */ /* 0x000fe2000c721270 */
[----:B------:R-:W-:Y:S01]  /*d890*/  VIADD R5, R4, 0x13 ;  /* 0x0000001304057836 */ /* 0x000fe20000000000 */
[CC--:B------:R-:W-:Y:S01]  /*d8a0*/  IADD3 R28, P4, R29.reuse, R2.reuse, RZ ;  /* 0x000000021d1c7210 */ /* 0x0c0fe20007f9e0ff */
[C---:B----4-:R-:W-:Y:S01]  /*d8b0*/  VIADD R68, R29.reuse, UR4 ;  /* 0x000000041d447c36 */ /* 0x050fe20008000000 */
[----:B------:R2:W-:Y:S01]  /*d8c0*/  @P6 STG.E.U8 desc[UR12][R6.64], R73 ;  /* 0x0000004906006986 */ /* 0x0005e2000c10110c */
[----:B------:R-:W-:Y:S01]  /*d8d0*/  ULDC UR5, c[0x0][0x22c] ;  /* 0x00008b0000057ab9 */ /* 0x000fe20000000800 */
[----:B------:R-:W-:Y:S01]  /*d8e0*/  LEA.HI.X.SX32 R29, R29, R3, 0x1, P4 ;  /* 0x000000031d1d7211 */ /* 0x000fe200020f0eff */
[----:B------:R-:W-:Y:S01]  /*d8f0*/  ULDC UR4, c[0x0][0x248] ;  /* 0x0000920000047ab9 */ /* 0x000fe20000000800 */
[----:B------:R-:W-:-:S02]  /*d900*/  IADD3 R30, P6, R68, R2, RZ ;  /* 0x00000002441e7210 */ /* 0x000fc40007fde0ff */
        /* <DEDUP_REMOVED lines=9> */
[----:B------:R-:W-:Y:S01]  /*d9a0*/  VIADD R5, R4, 0x15 ;  /* 0x0000001504057836 */ /* 0x000fe20000000000 */
        /* <DEDUP_REMOVED lines=21> */
[----:B----4-:R-:W-:Y:S02]  /*db00*/  IADD3 R30, P1, R69, R2, RZ ;  /* 0x00000002451e7210 */ /* 0x010fe40007f3e0ff */
        /* <DEDUP_REMOVED lines=9> */
[C---:B---3--:R-:W-:Y:S01]  /*dba0*/  VIADD R29, R69.reuse, UR4 ;  /* 0x00000004451d7c36 */ /* 0x048fe20008000000 */
[----:B------:R-:W-:Y:S01]  /*dbb0*/  ULDC UR4, c[0x0][0x248] ;  /* 0x0000920000047ab9 */ /* 0x000fe20000000800 */
[----:B------:R-:W-:Y:S02]  /*dbc0*/  PRMT R73, R10, 0x7770, RZ ;  /* 0x000077700a497816 */ /* 0x000fe400000000ff */
[-C--:B------:R-:W-:Y:S01]  /*dbd0*/  LEA.HI.X.SX32 R7, R69, R3.reuse, 0x1, P4 ;  /* 0x0000000345077211 */ /* 0x080fe200020f0eff */
        /* <DEDUP_REMOVED lines=11> */
[----:B------:R-:W-:Y:S01]  /*dc90*/  PRMT R69, R10, 0x7771, RZ ;  /* 0x000077710a457816 */ /* 0x000fe200000000ff */
[----:B------:R-:W-:Y:S01]  /*dca0*/  ULDC UR5, c[0x0][0x22c] ;  /* 0x00008b0000057ab9 */ /* 0x000fe20000000800 */
[C---:B------:R-:W-:Y:S01]  /*dcb0*/  LEA.HI.X.SX32 R31, R68.reuse, R3, 0x1, P6 ;  /* 0x00000003441f7211 */ /* 0x040fe200030f0eff */
[----:B------:R-:W-:Y:S01]  /*dcc0*/  VIADD R68, R68, UR4 ;  /* 0x0000000444447c36 */ /* 0x000fe20008000000 */
[----:B------:R-:W-:Y:S01]  /*dcd0*/  PRMT R71, R11, 0x7770, RZ ;  /* 0x000077700b477816 */ /* 0x000fe200000000ff */
[----:B------:R2:W-:Y:S01]  /*dce0*/  @P5 STG.E.U8 desc[UR12][R28.64], R69 ;  /* 0x000000451c005986 */ /* 0x0005e2000c10110c */
[----:B------:R-:W-:Y:S01]  /*dcf0*/  ISETP.LT.AND P6, PT, R5, UR5, !P0 ;  /* 0x0000000505007c0c */ /* 0x000fe2000c7c1270 */
[----:B------:R-:W-:Y:S01]  /*dd00*/  VIADD R5, R4, 0x1b ;  /* 0x0000001b04057836 */ /* 0x000fe20000000000 */
[----:B------:R-:W-:Y:S01]  /*dd10*/  ULDC UR4, c[0x0][0x248] ;  /* 0x0000920000047ab9 */ /* 0x000fe20000000800 */
[----:B------:R4:W-:Y:S01]  /*dd20*/  @P2 STG.E.U8 desc[UR12][R30.64], R71 ;  /* 0x000000471e002986 */ /* 0x0009e2000c10110c */
[----:B---3--:R-:W-:Y:S01]  /*dd30*/  IADD3 R6, P2, R68, R2, RZ ;  /* 0x0000000244067210 */ /* 0x008fe20007f5e0ff */
[----:B------:R-:W-:Y:S01]  /*dd40*/  ULDC UR5, c[0x0][0x22c] ;  /* 0x00008b0000057ab9 */ /* 0x000fe20000000800 */
[----:B------:R-:W-:-:S02]  /*dd50*/  PRMT R73, R11, 0x7771, RZ ;  /* 0x000077710b497816 */ /* 0x000fc400000000ff */
[----:B------:R-:W-:Y:S01]  /*dd60*/  ISETP.LT.AND P5, PT, R5, UR5, !P0 ;  /* 0x0000000505007c0c */ /* 0x000fe2000c7a1270 */
[----:B------:R-:W-:Y:S01]  /*dd70*/  VIADD R5, R4, 0x1c ;  /* 0x0000001c04057836 */ /* 0x000fe20000000000 */
[CC--:B------:R-:W-:Y:S01]  /*dd80*/  LEA.HI.X.SX32 R7, R68.reuse, R3.reuse, 0x1, P2 ;  /* 0x0000000344077211 */ /* 0x0c0fe200010f0eff */
[----:B--2---:R-:W-:Y:S01]  /*dd90*/  VIADD R69, R68, UR4 ;  /* 0x0000000444457c36 */ /* 0x004fe20008000000 */
[----:B------:R-:W-:Y:S01]  /*dda0*/  ULDC UR4, c[0x0][0x22c] ;  /* 0x00008b0000047ab9 */ /* 0x000fe20000000800 */
[C---:B------:R-:W-:Y:S01]  /*ddb0*/  PRMT R75, R8.reuse, 0x7773, RZ ;  /* 0x00007773084b7816 */ /* 0x040fe200000000ff */
[----:B------:R-:W-:Y:S01]  /*ddc0*/  ULDC UR5, c[0x0][0x22c] ;  /* 0x00008b0000057ab9 */ /* 0x000fe20000000800 */
[----:B------:R2:W-:Y:S01]  /*ddd0*/  @P3 STG.E.U8 desc[UR12][R6.64], R73 ;  /* 0x0000004906003986 */ /* 0x0005e2000c10110c */
[----:B------:R-:W-:Y:S02]  /*dde0*/  IADD3 R28, P2, R69, R2, RZ ;  /* 0x00000002451c7210 */ /* 0x000fe40007f5e0ff */
[----:B------:R-:W-:Y:S01]  /*ddf0*/  ISETP.LT.AND P3, PT, R5, UR4, !P0 ;  /* 0x0000000405007c0c */ /* 0x000fe2000c761270 */
[----:B------:R-:W-:Y:S01]  /*de00*/  ULDC UR4, c[0x0][0x248] ;  /* 0x0000920000047ab9 */ /* 0x000fe20000000800 */
[C---:B------:R-:W-:Y:S01]  /*de10*/  LEA.HI.X.SX32 R29, R69.reuse, R3, 0x1, P2 ;  /* 0x00000003451d7211 */ /* 0x040fe200010f0eff */
[----:B------:R-:W-:Y:S01]  /*de20*/  VIADD R69, R69, UR4 ;  /* 0x0000000445457c36 */ /* 0x000fe20008000000 */
[----:B----4-:R-:W-:Y:S01]  /*de30*/  PRMT R71, R8, 0x7772, RZ ;  /* 0x0000777208477816 */ /* 0x010fe200000000ff */
[----:B------:R-:W-:Y:S01]  /*de40*/  VIADD R5, R4, 0x1d ;  /* 0x0000001d04057836 */ /* 0x000fe20000000000 */
[----:B------:R-:W-:-:S03]  /*de50*/  ULDC UR4, c[0x0][0x22c] ;  /* 0x00008b0000047ab9 */ /* 0x000fc60000000800 */
[----:B------:R3:W-:Y:S01]  /*de60*/  @P1 STG.E.U8 desc[UR12][R28.64], R71 ;  /* 0x000000471c001986 */ /* 0x0007e2000c10110c */
[-C--:B------:R-:W-:Y:S02]  /*de70*/  IADD3 R30, P1, R69, R2.reuse, RZ ;  /* 0x00000002451e7210 */ /* 0x080fe40007f3e0ff */
[----:B------:R-:W-:Y:S01]  /*de80*/  ISETP.LT.AND P2, PT, R5, UR4, !P0 ;  /* 0x0000000405007c0c */ /* 0x000fe2000c741270 */
[----:B------:R-:W-:Y:S01]  /*de90*/  ULDC UR4, c[0x0][0x248] ;  /* 0x0000920000047ab9 */ /* 0x000fe20000000800 */
[C---:B------:R-:W-:Y:S01]  /*dea0*/  LEA.HI.X.SX32 R31, R69.reuse, R3, 0x1, P1 ;  /* 0x00000003451f7211 */ /* 0x040fe200008f0eff */
[----:B------:R-:W-:Y:S01]  /*deb0*/  VIADD R69, R69, UR4 ;  /* 0x0000000445457c36 */ /* 0x000fe20008000000 */
[----:B------:R-:W-:Y:S01]  /*dec0*/  ULDC UR4, c[0x0][0x248] ;  /* 0x0000920000047ab9 */ /* 0x000fe20000000800 */
[----:B------:R-:W-:Y:S02]  /*ded0*/  VIADD R5, R4, 0x1e ;  /* 0x0000001e04057836 */ /* 0x000fe40000000000 */
[----:B------:R4:W-:Y:S01]  /*dee0*/  @P4 STG.E.U8 desc[UR12][R30.64], R75 ;  /* 0x0000004b1e004986 */ /* 0x0009e2000c10110c */
[C---:B--2---:R-:W-:Y:S01]  /*def0*/  IADD3 R6, P4, R69.reuse, R2, RZ ;  /* 0x0000000245067210 */ /* 0x044fe20007f9e0ff */
[----:B---3--:R-:W-:Y:S01]  /*df00*/  VIADD R28, R69, UR4 ;  /* 0x00000004451c7c36 */ /* 0x008fe20008000000 */
[----:B------:R-:W-:Y:S01]  /*df10*/  ULDC UR4, c[0x0][0x248] ;  /* 0x0000920000047ab9 */ /* 0x000fe20000000800 */
[----:B------:R-:W-:-:S02]  /*df20*/  PRMT R73, R9, 0x7772, RZ ;  /* 0x0000777209497816 */ /* 0x000fc400000000ff */
[-C--:B------:R-:W-:Y:S02]  /*df30*/  LEA.HI.X.SX32 R7, R69, R3.reuse, 0x1, P4 ;  /* 0x0000000345077211 */ /* 0x080fe400020f0eff */
[CC--:B------:R-:W-:Y:S02]  /*df40*/  IADD3 R8, P4, R28.reuse, R2.reuse, RZ ;  /* 0x000000021c087210 */ /* 0x0c0fe40007f9e0ff */
[----:B------:R-:W-:Y:S01]  /*df50*/  ISETP.LT.AND P1, PT, R5, UR5, !P0 ;  /* 0x0000000505007c0c */ /* 0x000fe2000c721270 */
[----:B----4-:R-:W-:Y:S01]  /*df60*/  VIADD R30, R28, UR4 ;  /* 0x000000041c1e7c36 */ /* 0x010fe20008000000 */
[----:B------:R-:W-:Y:S01]  /*df70*/  PRMT R71, R9, 0x7773, RZ ;  /* 0x0000777309477816 */ /* 0x000fe200000000ff */
[----:B------:R-:W-:Y:S01]  /*df80*/  VIADD R5, R4, 0x1f ;  /* 0x0000001f04057836 */ /* 0x000fe20000000000 */
[-C--:B------:R-:W-:Y:S01]  /*df90*/  LEA.HI.X.SX32 R9, R28, R3.reuse, 0x1, P4 ;  /* 0x000000031c097211 */ /* 0x080fe200020f0eff */
[----:B------:R2:W-:Y:S01]  /*dfa0*/  @P6 STG.E.U8 desc[UR12][R6.64], R73 ;  /* 0x0000004906006986 */ /* 0x0005e2000c10110c */
[----:B------:R-:W-:Y:S01]  /*dfb0*/  ULDC UR5, c[0x0][0x22c] ;  /* 0x00008b0000057ab9 */ /* 0x000fe20000000800 */
[-C--:B------:R-:W-:Y:S01]  /*dfc0*/  IADD3 R28, P6, R30, R2.reuse, RZ ;  /* 0x000000021e1c7210 */ /* 0x080fe20007fde0ff */
[----:B------:R-:W-:Y:S01]  /*dfd0*/  ULDC UR4, c[0x0][0x248] ;  /* 0x0000920000047ab9 */ /* 0x000fe20000000800 */
[----:B------:R-:W-:Y:S01]  /*dfe0*/  ISETP.LT.AND P4, PT, R5, UR5, !P0 ;  /* 0x0000000505007c0c */ /* 0x000fe2000c781270 */
[----:B------:R-:W-:Y:S01]  /*dff0*/  VIADD R5, R4, 0x20 ;  /* 0x0000002004057836 */ /* 0x000fe20000000000 */
[CC--:B------:R-:W-:Y:S01]  /*e000*/  LEA.HI.X.SX32 R29, R30.reuse, R3.reuse, 0x1, P6 ;  /* 0x000000031e1d7211 */ /* 0x0c0fe200030f0eff */
        /* <DEDUP_REMOVED lines=27> */
[----:B------:R-:W-:Y:S02]  /*e1c0*/  IADD3 R10, P1, R31, R2, RZ ;  /* 0x000000021f0a7210 */ /* 0x000fe40007f3e0ff */
[----:B------:R-:W-:Y:S01]  /*e1d0*/  ISETP.LT.AND P3, PT, R5, UR4, !P0 ;  /* 0x0000000405007c0c */ /* 0x000fe2000c761270 */
[----:B------:R-:W-:Y:S01]  /*e1e0*/  ULDC UR4, c[0x0][0x248] ;  /* 0x0000920000047ab9 */ /* 0x000fe20000000800 */
[----:B------:R-:W-:Y:S02]  /*e1f0*/  PRMT R29, R11, 0x7773, RZ ;  /* 0x000077730b1d7816 */ /* 0x000fe400000000ff */
[C---:B------:R-:W-:Y:S01]  /*e200*/  LEA.HI.X.SX32 R11, R31.reuse, R3, 0x1, P1 ;  /* 0x000000031f0b7211 */ /* 0x040fe200008f0eff */
[----:B------:R-:W-:Y:S01]  /*e210*/  VIADD R31, R31, UR4 ;  /* 0x000000041f1f7c36 */ /* 0x000fe20008000000 */
[----:B------:R-:W-:Y:S01]  /*e220*/  ULDC UR4, c[0x0][0x248] ;  /* 0x0000920000047ab9 */ /* 0x000fe20000000800 */
[----:B------:R-:W-:-:S02]  /*e230*/  VIADD R5, R4, 0x24 ;  /* 0x0000002404057836 */ /* 0x000fc40000000000 */
[----:B------:R4:W-:Y:S01]  /*e240*/  @P4 STG.E.U8 desc[UR12][R10.64], R29 ;  /* 0x0000001d0a004986 */ /* 0x0009e2000c10110c */
[CC--:B--2---:R-:W-:Y:S01]  /*e250*/  IADD3 R6, P4, R31.reuse, R2.reuse, RZ ;  /* 0x000000021f067210 */ /* 0x0c4fe20007f9e0ff */
        /* <DEDUP_REMOVED lines=10> */
[----:B----4-:R-:W-:Y:S01]  /*e300*/  IADD3 R10, P6, R28, R2, RZ ;  /* 0x000000021c0a7210 */ /* 0x010fe20007fde0ff */
[----:B------:R-:W-:Y:S01]  /*e310*/  ULDC UR4, c[0x0][0x248] ;  /* 0x0000920000047ab9 */ /* 0x000fe20000000800 */
[----:B------:R-:W-:-:S02]  /*e320*/  LEA.HI.X.SX32 R9, R9, R3, 0x1, P4 ;  /* 0x0000000309097211 */ /* 0x000fc400020f0eff */
        /* <DEDUP_REMOVED lines=74> */
[----:B------:R-:W-:Y:S02]  /*e7d0*/  ULDC UR5, c[0x0][0x22c] ;  /* 0x00008b0000057ab9 */ /* 0x000fe40000000800 */
        /* <DEDUP_REMOVED lines=53> */
[----:B------:R-:W-:Y:S01]  /*eb30*/  PRMT R31, R16, 0x7770, RZ ;  /* 0x00007770101f7816 */ /* 0x000fe200000000ff */
[----:B------:R-:W-:Y:S01]  /*eb40*/  ULDC UR5, c[0x0][0x22c] ;  /* 0x00008b0000057ab9 */ /* 0x000fe20000000800 */
[----:B------:R2:W-:Y:S01]  /*eb50*/  @P3 STG.E.U8 desc[UR12][R6.64], R15 ;  /* 0x0000000f06003986 */ /* 0x0005e2000c10110c */
[----:B------:R-:W-:Y:S02]  /*eb60*/  IADD3 R8, P2, R13, R2, RZ ;  /* 0x000000020d087210 */ /* 0x000fe40007f5e0ff */
[----:B------:R-:W-:Y:S01]  /*eb70*/  ISETP.LT.AND P3, PT, R5, UR4, !P0 ;  /* 0x0000000405007c0c */ /* 0x000fe2000c761270 */
[----:B------:R-:W-:Y:S01]  /*eb80*/  ULDC UR4, c[0x0][0x248] ;  /* 0x0000920000047ab9 */ /* 0x000fe20000000800 */
[C---:B------:R-:W-:Y:S01]  /*eb90*/  LEA.HI.X.SX32 R9, R13.reuse, R3, 0x1, P2 ;  /* 0x000000030d097211 */ /* 0x040fe200010f0eff */
[----:B------:R-:W-:Y:S01]  /*eba0*/  VIADD R13, R13, UR4 ;  /* 0x000000040d0d7c36 */ /* 0x000fe20008000000 */
[----:B------:R-:W-:Y:S01]  /*ebb0*/  ULDC UR4, c[0x0][0x22c] ;  /* 0x00008b0000047ab9 */ /* 0x000fe20000000800 */
[----:B------:R-:W-:-:S02]  /*ebc0*/  VIADD R5, R4, 0x35 ;  /* 0x0000003504057836 */ /* 0x000fc40000000000 */
[----:B------:R3:W-:Y:S01]  /*ebd0*/  @P1 STG.E.U8 desc[UR12][R8.64], R31 ;  /* 0x0000001f08001986 */ /* 0x0007e2000c10110c */
[----:B----4-:R-:W-:Y:S02]  /*ebe0*/  IADD3 R10, P1, R13, R2, RZ ;  /* 0x000000020d0a7210 */ /* 0x010fe40007f3e0ff */
        /* <DEDUP_REMOVED lines=34> */
[----:B--2---:R-:W-:Y:S01]  /*ee10*/  IADD3 R6, P3, R12, R2, RZ ;  /* 0x000000020c067210 */ /* 0x004fe20007f7e0ff */
[----:B------:R-:W-:Y:S01]  /*ee20*/  ULDC UR5, c[0x0][0x22c] ;  /* 0x00008b0000057ab9 */ /* 0x000fe20000000800 */
[----:B------:R-:W-:-:S02]  /*ee30*/  PRMT R15, R18, 0x7771, RZ ;  /* 0x00007771120f7816 */ /* 0x000fc400000000ff */
[----:B------:R-:W-:Y:S01]  /*ee40*/  ISETP.LT.AND P5, PT, R5, UR5, !P0 ;  /* 0x0000000505007c0c */ /* 0x000fe2000c7a1270 */
[----:B------:R-:W-:Y:S01]  /*ee50*/  VIADD R5, R4, 0x3a ;  /* 0x0000003a04057836 */ /* 0x000fe20000000000 */
[CC--:B------:R-:W-:Y:S01]  /*ee60*/  LEA.HI.X.SX32 R7, R12.reuse, R3.reuse, 0x1, P3 ;  /* 0x000000030c077211 */ /* 0x0c0fe200018f0eff */
[----:B---3--:R-:W-:Y:S01]  /*ee70*/  VIADD R13, R12, UR4 ;  /* 0x000000040c0d7c36 */ /* 0x008fe20008000000 */
        /* <DEDUP_REMOVED lines=77> */
[C---:B------:R-:W-:Y:S01]  /*f350*/  PRMT R15, R19.reuse, 0x7773, RZ ;  /* 0x00007773130f7816 */ /* 0x040fe200000000ff */
[----:B------:R-:W-:Y:S01]  /*f360*/  ULDC UR4, c[0x0][0x248] ;  /* 0x0000920000047ab9 */ /* 0x000fe20000000800 */
[----:B------:R-:W-:Y:S01]  /*f370*/  PRMT R19, R19, 0x7772, RZ ;  /* 0x0000777213137816 */ /* 0x000fe200000000ff */
[----:B------:R-:W-:Y:S01]  /*f380*/  VIADD R12, R9, UR4 ;  /* 0x00000004090c7c36 */ /* 0x000fe20008000000 */
[----:B------:R-:W-:Y:S01]  /*f390*/  LEA.HI.X.SX32 R7, R13, R3, 0x1, P4 ;  /* 0x000000030d077211 */ /* 0x000fe200020f0eff */
[----:B------:R-:W-:Y:S01]  /*f3a0*/  ULDC UR4, c[0x0][0x248] ;  /* 0x0000920000047ab9 */ /* 0x000fe20000000800 */
[----:B------:R-:W-:Y:S01]  /*f3b0*/  ISETP.LT.AND P1, PT, R5, UR5, !P0 ;  /* 0x0000000505007c0c */ /* 0x000fe2000c721270 */
[----:B------:R-:W-:Y:S01]  /*f3c0*/  VIADD R5, R4, 0x43 ;  /* 0x0000004304057836 */ /* 0x000fe20000000000 */
[-C--:B------:R-:W-:Y:S01]  /*f3d0*/  IADD3 R8, P4, R9, R2.reuse, RZ ;  /* 0x0000000209087210 */ /* 0x080fe20007f9e0ff */
[----:B------:R3:W-:Y:S01]  /*f3e0*/  @P6 STG.E.U8 desc[UR12][R6.64], R19 ;  /* 0x0000001306006986 */ /* 0x0007e2000c10110c */
[----:B------:R-:W-:Y:S01]  /*f3f0*/  ULDC UR5, c[0x0][0x22c] ;  /* 0x00008b0000057ab9 */ /* 0x000fe20000000800 */
[----:B--2---:R-:W-:-:S02]  /*f400*/  IADD3 R10, P6, R12, R2, RZ ;  /* 0x000000020c0a7210 */ /* 0x004fc40007fde0ff */
[-C--:B------:R-:W-:Y:S02]  /*f410*/  LEA.HI.X.SX32 R9, R9, R3.reuse, 0x1, P4 ;  /* 0x0000000309097211 */ /* 0x080fe400020f0eff */
        /* <DEDUP_REMOVED lines=11> */
[CC--:B---3--:R-:W-:Y:S01]  /*f4d0*/  IADD3 R6, P3, R12.reuse, R2.reuse, RZ ;  /* 0x000000020c067210 */ /* 0x0c8fe20007f7e0ff */
[----:B------:R-:W-:Y:S01]  /*f4e0*/  ULDC UR5, c[0x0][0x22c] ;  /* 0x00008b0000057ab9 */ /* 0x000fe20000000800 */
[----:B------:R-:W-:Y:S01]  /*f4f0*/  VIADD R13, R12, UR4 ;  /* 0x000000040c0d7c36 */ /* 0x000fe20008000000 */
[----:B------:R-:W-:Y:S01]  /*f500*/  ISETP.LT.AND P5, PT, R5, UR5, !P0 ;  /* 0x0000000505007c0c */ /* 0x000fe2000c7a1270 */
[----:B------:R-:W-:Y:S01]  /*f510*/  VIADD R5, R4, 0x46 ;  /* 0x0000004604057836 */ /* 0x000fe20000000000 */
[----:B------:R-:W-:Y:S01]  /*f520*/  LEA.HI.X.SX32 R7, R12, R3, 0x1, P3 ;  /* 0x000000030c077211 */ /* 0x000fe200018f0eff */
[----:B------:R-:W-:Y:S01]  /*f530*/  ULDC UR4, c[0x0][0x22c] ;  /* 0x00008b0000047ab9 */ /* 0x000fe20000000800 */
[----:B------:R-:W-:Y:S01]  /*f540*/  PRMT R17, R20, 0x7771, RZ ;  /* 0x0000777114117816 */ /* 0x000fe200000000ff */
[----:B------:R-:W-:Y:S01]  /*f550*/  ULDC UR5, c[0x0][0x22c] ;  /* 0x00008b0000057ab9 */ /* 0x000fe20000000800 */
[----:B--2---:R-:W-:-:S03]  /*f560*/  IADD3 R8, P3, R13, R2, RZ ;  /* 0x000000020d087210 */ /* 0x004fc60007f7e0ff */
        /* <DEDUP_REMOVED lines=74> */
[----:B------:R-:W-:Y:S02]  /*fa10*/  ULDC UR4, c[0x0][0x248] ;  /* 0x0000920000047ab9 */ /* 0x000fe40000000800 */
[----:B------:R-:W-:Y:S01]  /*fa20*/  LEA.HI.X.SX32 R7, R13, R3, 0x1, P4 ;  /* 0x000000030d077211 */ /* 0x000fe200020f0eff */
[----:B------:R-:W-:Y:S01]  /*fa30*/  VIADD R12, R9, UR4 ;  /* 0x00000004090c7c36 */ /* 0x000fe20008000000 */
[----:B------:R-:W-:Y:S01]  /*fa40*/  PRMT R13, R21, 0x7772, RZ ;  /* 0x00007772150d7816 */ /* 0x000fe200000000ff */
        /* <DEDUP_REMOVED lines=214> */
[-C--:B------:R-:W-:Y:S01]  /*107b0*/  LEA.HI.X.SX32 R7, R13, R3.reuse, 0x1, P4 ;  /* 0x000000030d077211 */ /* 0x080fe200020f0eff */
[----:B------:R-:W-:Y:S01]  /*107c0*/  VIADD R12, R9, UR4 ;  /* 0x00000004090c7c36 */ /* 0x000fe20008000000 */
[----:B------:R-:W-:Y:S01]  /*107d0*/  ISETP.LT.AND P1, PT, R5, UR5, !P0 ;  /* 0x0000000505007c0c */ /* 0x000fe2000c721270 */
[----:B------:R-:W-:Y:S01]  /*107e0*/  VIADD R5, R4, 0x67 ;  /* 0x0000006704057836 */ /* 0x000fe20000000000 */
[CC--:B------:R-:W-:Y:S01]  /*107f0*/  IADD3 R8, P4, R9.reuse, R2.reuse, RZ ;  /* 0x0000000209087210 */ /* 0x0c0fe20007f9e0ff */
[----:B------:R2:W-:Y:S01]  /*10800*/  @P6 STG.E.U8 desc[UR12][R6.64], R15 ;  /* 0x0000000f06006986 */ /* 0x0005e2000c10110c */
[----:B------:R-:W-:Y:S01]  /*10810*/  ULDC UR5, c[0x0][0x22c] ;  /* 0x00008b0000057ab9 */ /* 0x000fe20000000800 */
[-C--:B----4-:R-:W-:Y:S01]  /*10820*/  IADD3 R10, P6, R12, R2.reuse, RZ ;  /* 0x000000020c0a7210 */ /* 0x090fe20007fde0ff */
[----:B------:R-:W-:Y:S01]  /*10830*/  ULDC UR4, c[0x0][0x248] ;  /* 0x0000920000047ab9 */ /* 0x000fe20000000800 */
[-C--:B------:R-:W-:Y:S02]  /*10840*/  LEA.HI.X.SX32 R9, R9, R3.reuse, 0x1, P4 ;  /* 0x0000000309097211 */ /* 0x080fe400020f0eff */
        /* <DEDUP_REMOVED lines=89> */
[CC--:B------:R-:W-:Y:S01]  /*10de0*/  LEA.HI.X.SX32 R11, R13.reuse, R3.reuse, 0x1, P1 ;  /* 0x000000030d0b7211 */ /* 0x0c0fe200008f0eff */
[----:B------:R-:W-:Y:S01]  /*10df0*/  VIADD R13, R13, UR4 ;  /* 0x000000040d0d7c36 */ /* 0x000fe20008000000 */
[----:B------:R-:W-:Y:S01]  /*10e00*/  ULDC UR4, c[0x0][0x248] ;  /* 0x0000920000047ab9 */ /* 0x000fe20000000800 */
[C---:B------:R-:W-:Y:S02]  /*10e10*/  VIADD R5, R4.reuse, 0x72 ;  /* 0x0000007204057836 */ /* 0x040fe40000000000 */
[----:B------:R4:W-:Y:S01]  /*10e20*/  @P4 STG.E.U8 desc[UR12][R10.64], R17 ;  /* 0x000000110a004986 */ /* 0x0009e2000c10110c */
[CC--:B--2---:R-:W-:Y:S01]  /*10e30*/  IADD3 R6, P4, R13.reuse, R2.reuse, RZ ;  /* 0x000000020d067210 */ /* 0x0c4fe20007f9e0ff */
        /* <DEDUP_REMOVED lines=12> */
[----:B----4-:R-:W-:-:S02]  /*10f00*/  IADD3 R10, P6, R12, R2, RZ ;  /* 0x000000020c0a7210 */ /* 0x010fc40007fde0ff */
        /* <DEDUP_REMOVED lines=21> */
[----:B---3--:R-:W-:-:S03]  /*11060*/  IADD3 R8, P3, R13, R2, RZ ;  /* 0x000000020d087210 */ /* 0x008fc60007f7e0ff */
        /* <DEDUP_REMOVED lines=268> */
[C---:B0-----:R-:W-:Y:S01]  /*12130*/  PRMT R17, R48.reuse, 0x7771, RZ ;  /* 0x0000777130117816 */ /* 0x041fe200000000ff */
        /* <DEDUP_REMOVED lines=19> */
[C---:B0-----:R-:W-:Y:S01]  /*12270*/  IADD3 R6, P4, R13.reuse, R2, RZ ;  /* 0x000000020d067210 */ /* 0x041fe20007f9e0ff */
[----:B--2---:R-:W-:Y:S01]  /*12280*/  VIADD R9, R13, UR4 ;  /* 0x000000040d097c36 */ /* 0x004fe20008000000 */
        /* <DEDUP_REMOVED lines=9> */
[-C--:B---3--:R-:W-:Y:S01]  /*12320*/  IADD3 R10, P6, R12, R2.reuse, RZ ;  /* 0x000000020c0a7210 */ /* 0x088fe20007fde0ff */
        /* <DEDUP_REMOVED lines=14> */
[----:B0-----:R-:W-:Y:S01]  /*12410*/  IADD3 R6, P3, R12, R2, RZ ;  /* 0x000000020c067210 */ /* 0x001fe20007f7e0ff */
        /* <DEDUP_REMOVED lines=14> */
[----:B---3--:R-:W-:Y:S01]  /*12500*/  PRMT R17, R51, 0x7770, RZ ;  /* 0x0000777033117816 */ /* 0x008fe200000000ff */
        /* <DEDUP_REMOVED lines=8> */
[----:B0-----:R-:W-:Y:S01]  /*12590*/  PRMT R15, R51, 0x7771, RZ ;  /* 0x00007771330f7816 */ /* 0x001fe200000000ff */
[----:B------:R-:W-:Y:S01]  /*125a0*/  ULDC UR4, c[0x0][0x248] ;  /* 0x0000920000047ab9 */ /* 0x000fe20000000800 */
[----:B------:R-:W-:-:S03]  /*125b0*/  VIADD R5, R4, 0x9c ;  /* 0x0000009c04057836 */ /* 0x000fc60000000000 */
[----:B------:R0:W-:Y:S01]  /*125c0*/  @P4 STG.E.U8 desc[UR12][R10.64], R15 ;  /* 0x0000000f0a004986 */ /* 0x0001e2000c10110c */
[CC--:B------:R-:W-:Y:S01]  /*125d0*/  IADD3 R6, P4, R13.reuse, R2.reuse, RZ ;  /* 0x000000020d067210 */ /* 0x0c0fe20007f9e0ff */
[C---:B--2---:R-:W-:Y:S01]  /*125e0*/  VIADD R9, R13.reuse, UR4 ;  /* 0x000000040d097c36 */ /* 0x044fe20008000000 */
        /* <DEDUP_REMOVED lines=9> */
[----:B0-----:R-:W-:Y:S01]  /*12680*/  IADD3 R10, P6, R12, R2, RZ ;  /* 0x000000020c0a7210 */ /* 0x001fe20007fde0ff */
        /* <DEDUP_REMOVED lines=20> */
[----:B0-----:R-:W-:Y:S01]  /*127d0*/  VIADD R13, R12, UR4 ;  /* 0x000000040c0d7c36 */ /* 0x001fe20008000000 */
        /* <DEDUP_REMOVED lines=21> */
[CC--:B0-----:R-:W-:Y:S01]  /*12930*/  IADD3 R6, P4, R13.reuse, R2.reuse, RZ ;  /* 0x000000020d067210 */ /* 0x0c1fe20007f9e0ff */
[----:B--2---:R-:W-:Y:S01]  /*12940*/  VIADD R9, R13, UR4 ;  /* 0x000000040d097c36 */ /* 0x004fe20008000000 */
        /* <DEDUP_REMOVED lines=11> */
[----:B---3--:R-:W-:-:S02]  /*12a00*/  IADD3 R10, P6, R12, R2, RZ ;  /* 0x000000020c0a7210 */ /* 0x008fc40007fde0ff */
        /* <DEDUP_REMOVED lines=12> */
[CC--:B0-----:R-:W-:Y:S01]  /*12ad0*/  IADD3 R6, P3, R12.reuse, R2.reuse, RZ ;  /* 0x000000020c067210 */ /* 0x0c1fe20007f7e0ff */
        /* <DEDUP_REMOVED lines=18> */
[----:B---3--:R-:W-:Y:S02]  /*12c00*/  IADD3 R10, P1, R13, R2, RZ ;  /* 0x000000020d0a7210 */ /* 0x008fe40007f3e0ff */
        /* <DEDUP_REMOVED lines=74> */
[----:B0-----:R-:W-:-:S02]  /*130b0*/  IADD3 R10, P6, R12, R2, RZ ;  /* 0x000000020c0a7210 */ /* 0x001fc40007fde0ff */
        /* <DEDUP_REMOVED lines=22> */
[----:B0-----:R-:W-:-:S03]  /*13220*/  IADD3 R8, P3, R13, R2, RZ ;  /* 0x000000020d087210 */ /* 0x001fc60007f7e0ff */
[----:B------:R0:W-:Y:S01]  /*13230*/  @P2 STG.E.U8 desc[UR12][R6.64], R17 ;  /* 0x0000001106002986 */ /* 0x0001e2000c10110c */
        /* <DEDUP_REMOVED lines=17> */
[CC--:B0-----:R-:W-:Y:S01]  /*13350*/  IADD3 R6, P4, R13.reuse, R2.reuse, RZ ;  /* 0x000000020d067210 */ /* 0x0c1fe20007f9e0ff */
        /* <DEDUP_REMOVED lines=10> */
[----:B---3--:R-:W-:Y:S01]  /*13400*/  IADD3 R10, P6, R12, R2, RZ ;  /* 0x000000020c0a7210 */ /* 0x008fe20007fde0ff */
        /* <DEDUP_REMOVED lines=43> */
[----:B--2---:R-:W-:Y:S01]  /*136c0*/  VIADD R9, R13, UR4 ;  /* 0x000000040d097c36 */ /* 0x004fe20008000000 */
        /* <DEDUP_REMOVED lines=379> */
[----:B-1----:R-:W-:Y:S02]  /*14e80*/  PRMT R17, R64, 0x7770, RZ ;  /* 0x0000777040117816 */ /* 0x002fe400000000ff */
        /* <DEDUP_REMOVED lines=28> */
[----:B-1----:R-:W-:Y:S01]  /*15050*/  VIADD R13, R12, UR4 ;  /* 0x000000040c0d7c36 */ /* 0x002fe20008000000 */
        /* <DEDUP_REMOVED lines=8> */
[----:B--2---:R-:W-:Y:S01]  /*150e0*/  PRMT R15, R66, 0x7770, RZ ;  /* 0x00007770420f7816 */ /* 0x004fe200000000ff */
        /* <DEDUP_REMOVED lines=13> */
[----:B-1----:R-:W-:Y:S01]  /*151c0*/  VIADD R9, R13, UR4 ;  /* 0x000000040d097c36 */ /* 0x002fe20008000000 */
        /* <DEDUP_REMOVED lines=22> */
[----:B-1----:R-:W-:Y:S01]  /*15330*/  IADD3 R6, P5, R12, R2, RZ ;  /* 0x000000020c067210 */ /* 0x002fe20007fbe0ff */
[----:B------:R-:W-:Y:S01]  /*15340*/  ULDC UR5, c[0x0][0x22c] ;  /* 0x00008b0000057ab9 */ /* 0x000fe20000000800 */
[----:B------:R1:W-:Y:S01]  /*15350*/  @P3 STG.E.U8 desc[UR12][R10.64], R17 ;  /* 0x000000110a003986 */ /* 0x0003e2000c10110c */
[----:B------:R-:W-:Y:S01]  /*15360*/  ULDC UR4, c[0x0][0x248] ;  /* 0x0000920000047ab9 */ /* 0x000fe20000000800 */
[----:B------:R-:W-:Y:S01]  /*15370*/  ISETP.LT.AND P3, PT, R5, UR5, !P0 ;  /* 0x0000000505007c0c */ /* 0x000fe2000c761270 */
[----:B------:R-:W-:Y:S01]  /*15380*/  VIADD R5, R4, 0xee ;  /* 0x000000ee04057836 */ /* 0x000fe20000000000 */
[----:B------:R-:W-:Y:S01]  /*15390*/  LEA.HI.X.SX32 R7, R12, R3, 0x1, P5 ;  /* 0x000000030c077211 */ /* 0x000fe200028f0eff */
[----:B------:R-:W-:Y:S01]  /*153a0*/  ULDC UR5, c[0x0][0x22c] ;  /* 0x00008b0000057ab9 */ /* 0x000fe20000000800 */
[----:B------:R-:W-:Y:S01]  /*153b0*/  PRMT R15, R64, 0x7773, RZ ;  /* 0x00007773400f7816 */ /* 0x000fe200000000ff */
[----:B0-----:R-:W-:Y:S01]  /*153c0*/  VIADD R13, R12, UR4 ;  /* 0x000000040c0d7c36 */ /* 0x001fe20008000000 */
[----:B------:R-:W-:-:S03]  /*153d0*/  ULDC UR4, c[0x0][0x22c] ;  /* 0x00008b0000047ab9 */ /* 0x000fc60000000800 */
[----:B------:R0:W-:Y:S01]  /*153e0*/  @P2 STG.E.U8 desc[UR12][R6.64], R15 ;  /* 0x0000000f06002986 */ /* 0x0001e2000c10110c */
[-C--:B------:R-:W-:Y:S02]  /*153f0*/  IADD3 R8, P5, R13, R2.reuse, RZ ;  /* 0x000000020d087210 */ /* 0x080fe40007fbe0ff */
[----:B------:R-:W-:Y:S01]  /*15400*/  ISETP.LT.AND P2, PT, R5, UR4, !P0 ;  /* 0x0000000405007c0c */ /* 0x000fe2000c741270 */
[----:B------:R-:W-:Y:S01]  /*15410*/  ULDC UR4, c[0x0][0x248] ;  /* 0x0000920000047ab9 */ /* 0x000fe20000000800 */
[CC--:B------:R-:W-:Y:S01]  /*15420*/  LEA.HI.X.SX32 R9, R13.reuse, R3.reuse, 0x1, P5 ;  /* 0x000000030d097211 */ /* 0x0c0fe200028f0eff */
[----:B-1----:R-:W-:Y:S01]  /*15430*/  VIADD R10, R13, UR4 ;  /* 0x000000040d0a7c36 */ /* 0x002fe20008000000 */
[----:B------:R-:W-:Y:S01]  /*15440*/  PRMT R11, R65, 0x7772, RZ ;  /* 0x00007772410b7816 */ /* 0x000fe200000000ff */
[----:B------:R-:W-:Y:S01]  /*15450*/  VIADD R5, R4, 0xef ;  /* 0x000000ef04057836 */ /* 0x000fe20000000000 */
[----:B------:R-:W-:Y:S02]  /*15460*/  ULDC UR4, c[0x0][0x22c] ;  /* 0x00008b0000047ab9 */ /* 0x000fe40000000800 */
[C---:B------:R-:W-:Y:S01]  /*15470*/  IADD3 R12, P5, R10.reuse, R2, RZ ;  /* 0x000000020a0c7210 */ /* 0x040fe20007fbe0ff */
[----:B------:R-:W-:Y:S01]  /*15480*/  @P1 STG.E.U8 desc[UR12][R8.64], R11 ;  /* 0x0000000b08001986 */ /* 0x000fe2000c10110c */
[----:B------:R-:W-:Y:S01]  /*15490*/  ISETP.LT.AND P1, PT, R5, UR4, !P0 ;  /* 0x0000000405007c0c */ /* 0x000fe2000c721270 */
[----:B------:R-:W-:Y:S01]  /*154a0*/  ULDC UR4, c[0x0][0x248] ;  /* 0x0000920000047ab9 */ /* 0x000fe20000000800 */
[C---:B------:R-:W-:Y:S01]  /*154b0*/  LEA.HI.X.SX32 R13, R10.reuse, R3, 0x1, P5 ;  /* 0x000000030a0d7211 */ /* 0x040fe200028f0eff */
[----:B------:R-:W-:Y:S01]  /*154c0*/  VIADD R10, R10, UR4 ;  /* 0x000000040a0a7c36 */ /* 0x000fe20008000000 */
[----:B------:R-:W-:Y:S01]  /*154d0*/  PRMT R65, R65, 0x7773, RZ ;  /* 0x0000777341417816 */ /* 0x000fe200000000ff */
[----:B------:R-:W-:-:S04]  /*154e0*/  ULDC UR4, c[0x0][0x248] ;  /* 0x0000920000047ab9 */ /* 0x000fc80000000800 */
[----:B------:R1:W-:Y:S01]  /*154f0*/  @P4 STG.E.U8 desc[UR12][R12.64], R65 ;  /* 0x000000410c004986 */ /* 0x0003e2000c10110c */
[-C--:B0-----:R-:W-:Y:S01]  /*15500*/  IADD3 R6, P4, R10, R2.reuse, RZ ;  /* 0x000000020a067210 */ /* 0x081fe20007f9e0ff */
[----:B------:R-:W-:Y:S02]  /*15510*/  VIADD R5, R4, 0xf0 ;  /* 0x000000f004057836 */ /* 0x000fe40000000000 */
[C---:B------:R-:W-:Y:S01]  /*15520*/  VIADD R16, R10.reuse, UR4 ;  /* 0x000000040a107c36 */ /* 0x040fe20008000000 */
[----:B------:R-:W-:Y:S01]  /*15530*/  LEA.HI.X.SX32 R7, R10, R3, 0x1, P4 ;  /* 0x000000030a077211 */ /* 0x000fe200020f0eff */
[----:B------:R-:W-:Y:S01]  /*15540*/  ULDC UR4, c[0x0][0x22c] ;  /* 0x00008b0000047ab9 */ /* 0x000fe20000000800 */
[----:B------:R0:W2:Y:S01]  /*15550*/  LDS.128 R8, [R0] ;  /* 0x0000000000087984 */ /* 0x0000a20000000c00 */
[----:B------:R-:W-:Y:S01]  /*15560*/  ISETP.LT.AND P5, PT, R5, UR5, !P0 ;  /* 0x0000000505007c0c */ /* 0x000fe2000c7a1270 */
[----:B------:R-:W-:Y:S01]  /*15570*/  VIADD R5, R4, 0xf1 ;  /* 0x000000f104057836 */ /* 0x000fe20000000000 */
[----:B------:R-:W-:Y:S01]  /*15580*/  IADD3 R14, P4, R16, R2, RZ ;  /* 0x00000002100e7210 */ /* 0x000fe20007f9e0ff */
[----:B------:R-:W-:-:S03]  /*15590*/  ULDC UR5, c[0x0][0x22c] ;  /* 0x00008b0000057ab9 */ /* 0x000fc60000000800 */
[----:B------:R-:W-:Y:S02]  /*155a0*/  LEA.HI.X.SX32 R15, R16, R3, 0x1, P4 ;  /* 0x00000003100f7211 */ /* 0x000fe400020f0eff */
[----:B------:R-:W-:Y:S01]  /*155b0*/  ISETP.LT.AND P4, PT, R5, UR4, !P0 ;  /* 0x0000000405007c0c */ /* 0x000fe2000c781270 */
[----:B------:R-:W-:Y:S01]  /*155c0*/  ULDC UR4, c[0x0][0x248] ;  /* 0x0000920000047ab9 */ /* 0x000fe20000000800 */
[----:B------:R-:W-:Y:S01]  /*155d0*/  PRMT R17, R66, 0x7772, RZ ;  /* 0x0000777242117816 */ /* 0x000fe200000000ff */
[----:B------:R-:W-:Y:S01]  /*155e0*/  VIADD R16, R16, UR4 ;  /* 0x0000000410107c36 */ /* 0x000fe20008000000 */
[----:B------:R-:W-:Y:S01]  /*155f0*/  PRMT R19, R66, 0x7773, RZ ;  /* 0x0000777342137816 */ /* 0x000fe200000000ff */
[----:B------:R-:W-:Y:S01]  /*15600*/  VIADD R5, R4, 0xf2 ;  /* 0x000000f204057836 */ /* 0x000fe20000000000 */
[----:B------:R-:W-:Y:S01]  /*15610*/  ULDC UR4, c[0x0][0x248] ;  /* 0x0000920000047ab9 */ /* 0x000fe20000000800 */
[----:B------:R3:W-:Y:S01]  /*15620*/  @P6 STG.E.U8 desc[UR12][R6.64], R17 ;  /* 0x0000001106006986 */ /* 0x0007e2000c10110c */
[----:B-1----:R-:W-:-:S03]  /*15630*/  IADD3 R12, P6, R16, R2, RZ ;  /* 0x00000002100c7210 */ /* 0x002fc60007fde0ff */
[----:B------:R1:W-:Y:S01]  /*15640*/  @P3 STG.E.U8 desc[UR12][R14.64], R19 ;  /* 0x000000130e003986 */ /* 0x0003e2000c10110c */
[----:B------:R-:W-:Y:S01]  /*15650*/  ISETP.LT.AND P3, PT, R5, UR5, !P0 ;  /* 0x0000000505007c0c */ /* 0x000fe2000c761270 */
[----:B------:R-:W-:Y:S01]  /*15660*/  VIADD R5, R4, 0xf3 ;  /* 0x000000f304057836 */ /* 0x000fe20000000000 */
[C---:B------:R-:W-:Y:S01]  /*15670*/  LEA.HI.X.SX32 R13, R16.reuse, R3, 0x1, P6 ;  /* 0x00000003100d7211 */ /* 0x040fe200030f0eff */
[----:B0-----:R-:W-:Y:S01]  /*15680*/  VIADD R0, R16, UR4 ;  /* 0x0000000410007c36 */ /* 0x001fe20008000000 */
[----:B------:R-:W-:Y:S01]  /*15690*/  ULDC UR4, c[0x0][0x22c] ;  /* 0x00008b0000047ab9 */ /* 0x000fe20000000800 */
[----:B------:R-:W-:Y:S01]  /*156a0*/  ULDC UR5, c[0x0][0x22c] ;  /* 0x00008b0000057ab9 */ /* 0x000fe20000000800 */
[C---:B---3--:R-:W-:Y:S02]  /*156b0*/  PRMT R17, R67.reuse, 0x7773, RZ ;  /* 0x0000777343117816 */ /* 0x048fe400000000ff */
[----:B------:R-:W-:Y:S02]  /*156c0*/  PRMT R67, R67, 0x7772, RZ ;  /* 0x0000777243437816 */ /* 0x000fe400000000ff */
[----:B------:R-:W-:-:S03]  /*156d0*/  IADD3 R6, P6, R0, R2, RZ ;  /* 0x0000000200067210 */ /* 0x000fc60007fde0ff */
[----:B------:R0:W-:Y:S01]  /*156e0*/  @P2 STG.E.U8 desc[UR12][R12.64], R67 ;  /* 0x000000430c002986 */ /* 0x0001e2000c10110c */
[----:B------:R-:W-:Y:S01]  /*156f0*/  ISETP.LT.AND P2, PT, R5, UR4, !P0 ;  /* 0x0000000405007c0c */ /* 0x000fe2000c741270 */
[----:B------:R-:W-:Y:S02]  /*15700*/  ULDC UR4, c[0x0][0x248] ;  /* 0x0000920000047ab9 */ /* 0x000fe40000000800 */
[C---:B------:R-:W-:Y:S01]  /*15710*/  VIADD R5, R0.reuse, UR4 ;  /* 0x0000000400057c36 */ /* 0x040fe20008000000 */
[-C--:B------:R-:W-:Y:S01]  /*15720*/  LEA.HI.X.SX32 R7, R0, R3.reuse, 0x1, P6 ;  /* 0x0000000300077211 */ /* 0x080fe200030f0eff */
[----:B------:R-:W-:Y:S01]  /*15730*/  VIADD R0, R4, 0xf4 ;  /* 0x000000f404007836 */ /* 0x000fe20000000000 */
[----:B------:R-:W-:Y:S02]  /*15740*/  ULDC UR4, c[0x0][0x248] ;  /* 0x0000920000047ab9 */ /* 0x000fe40000000800 */
[CC--:B-1----:R-:W-:Y:S01]  /*15750*/  IADD3 R14, P6, R5.reuse, R2.reuse, RZ ;  /* 0x00000002050e7210 */ /* 0x0c2fe20007fde0ff */
[----:B------:R1:W-:Y:S01]  /*15760*/  @P1 STG.E.U8 desc[UR12][R6.64], R17 ;  /* 0x0000001106001986 */ /* 0x0003e2000c10110c */
[C---:B------:R-:W-:Y:S01]  /*15770*/  VIADD R16, R5.reuse, UR4 ;  /* 0x0000000405107c36 */ /* 0x040fe20008000000 */
[----:B------:R-:W-:Y:S01]  /*15780*/  ISETP.LT.AND P1, PT, R0, UR5, !P0 ;  /* 0x0000000500007c0c */ /* 0x000fe2000c721270 */
[----:B------:R-:W-:Y:S01]  /*15790*/  VIADD R0, R4, 0xf5 ;  /* 0x000000f504007836 */ /* 0x000fe20000000000 */
[----:B------:R-:W-:Y:S01]  /*157a0*/  LEA.HI.X.SX32 R15, R5, R3, 0x1, P6 ;  /* 0x00000003050f7211 */ /* 0x000fe200030f0eff */
[----:B------:R-:W-:Y:S01]  /*157b0*/  ULDC UR4, c[0x0][0x22c] ;  /* 0x00008b0000047ab9 */ /* 0x000fe20000000800 */
[----:B--2---:R-:W-:Y:S01]  /*157c0*/  PRMT R19, R8, 0x7770, RZ ;  /* 0x0000777008137816 */ /* 0x004fe200000000ff */
[----:B------:R-:W-:Y:S01]  /*157d0*/  ULDC UR5, c[0x0][0x22c] ;  /* 0x00008b0000057ab9 */ /* 0x000fe20000000800 */
[----:B0-----:R-:W-:-:S03]  /*157e0*/  IADD3 R12, P6, R16, R2, RZ ;  /* 0x00000002100c7210 */ /* 0x001fc60007fde0ff */
[----:B------:R0:W-:Y:S01]  /*157f0*/  @P5 STG.E.U8 desc[UR12][R14.64], R19 ;  /* 0x000000130e005986 */ /* 0x0001e2000c10110c */
[----:B------:R-:W-:Y:S01]  /*15800*/  ISETP.LT.AND P5, PT, R0, UR4, !P0 ;  /* 0x0000000400007c0c */ /* 0x000fe2000c7a1270 */
[----:B------:R-:W-:Y:S01]  /*15810*/  ULDC UR4, c[0x0][0x248] ;  /* 0x0000920000047ab9 */ /* 0x000fe20000000800 */
[CC--:B------:R-:W-:Y:S01]  /*15820*/  LEA.HI.X.SX32 R13, R16.reuse, R3.reuse, 0x1, P6 ;  /* 0x00000003100d7211 */ /* 0x0c0fe200030f0eff */
[----:B------:R-:W-:Y:S01]  /*15830*/  VIADD R16, R16, UR4 ;  /* 0x0000000410107c36 */ /* 0x000fe20008000000 */
[----:B-1----:R-:W-:Y:S01]  /*15840*/  PRMT R17, R8, 0x7771, RZ ;  /* 0x0000777108117816 */ /* 0x002fe200000000ff */
[----:B------:R-:W-:Y:S01]  /*15850*/  VIADD R0, R4, 0xf6 ;  /* 0x000000f604007836 */ /* 0x000fe20000000000 */
[----:B------:R-:W-:Y:S02]  /*15860*/  ULDC UR4, c[0x0][0x248] ;  /* 0x0000920000047ab9 */ /* 0x000fe40000000800 */
[CC--:B------:R-:W-:Y:S01]  /*15870*/  IADD3 R6, P6, R16.reuse, R2.reuse, RZ ;  /* 0x0000000210067210 */ /* 0x0c0fe20007fde0ff */
[----:B------:R1:W-:Y:S01]  /*15880*/  @P4 STG.E.U8 desc[UR12][R12.64], R17 ;  /* 0x000000110c004986 */ /* 0x0003e2000c10110c */
[----:B------:R-:W-:Y:S01]  /*15890*/  VIADD R5, R16, UR4 ;  /* 0x0000000410057c36 */ /* 0x000fe20008000000 */
[----:B------:R-:W-:Y:S01]  /*158a0*/  ISETP.LT.AND P4, PT, R0, UR5, !P0 ;  /* 0x0000000500007c0c */ /* 0x000fe2000c781270 */
[----:B------:R-:W-:Y:S01]  /*158b0*/  VIADD R0, R4, 0xf7 ;  /* 0x000000f704007836 */ /* 0x000fe20000000000 */
[----:B------:R-:W-:Y:S01]  /*158c0*/  LEA.HI.X.SX32 R7, R16, R3, 0x1, P6 ;  /* 0x0000000310077211 */ /* 0x000fe200030f0eff */
[----:B------:R-:W-:Y:S01]  /*158d0*/  ULDC UR4, c[0x0][0x22c] ;  /* 0x00008b0000047ab9 */ /* 0x000fe20000000800 */
[----:B0-----:R-:W-:Y:S01]  /*158e0*/  PRMT R19, R9, 0x7770, RZ ;  /* 0x0000777009137816 */ /* 0x001fe200000000ff */
[----:B------:R-:W-:Y:S01]  /*158f0*/  ULDC UR5, c[0x0][0x22c] ;  /* 0x00008b0000057ab9 */ /* 0x000fe20000000800 */
[----:B------:R-:W-:-:S03]  /*15900*/  IADD3 R14, P6, R5, R2, RZ ;  /* 0x00000002050e7210 */ /* 0x000fc60007fde0ff */
        /* <DEDUP_REMOVED lines=10> */
[C---:B------:R-:W-:Y:S01]  /*159b0*/  VIADD R16, R5.reuse, UR4 ;  /* 0x0000000405107c36 */ /* 0x040fe20008000000 */
        /* <DEDUP_REMOVED lines=28> */
[C---:B------:R-:W-:Y:S01]  /*15b80*/  LEA.HI.X.SX32 R13, R5.reuse, R3, 0x1, P6 ;  /* 0x00000003050d7211 */ /* 0x040fe200030f0eff */
[----:B------:R-:W-:Y:S01]  /*15b90*/  VIADD R5, R5, UR4 ;  /* 0x0000000405057c36 */ /* 0x000fe20008000000 */
[----:B-1----:R-:W-:Y:S01]  /*15ba0*/  PRMT R17, R11, 0x7771, RZ ;  /* 0x000077710b117816 */ /* 0x002fe200000000ff */
[----:B------:R-:W-:Y:S01]  /*15bb0*/  VIADD R0, R4, 0xfc ;  /* 0x000000fc04007836 */ /* 0x000fe20000000000 */
[----:B------:R-:W-:Y:S02]  /*15bc0*/  ULDC UR4, c[0x0][0x248] ;  /* 0x0000920000047ab9 */ /* 0x000fe40000000800 */
[C---:B------:R-:W-:Y:S01]  /*15bd0*/  IADD3 R6, P6, R5.reuse, R2, RZ ;  /* 0x0000000205067210 */ /* 0x040fe20007fde0ff */
[----:B------:R1:W-:Y:S01]  /*15be0*/  @P3 STG.E.U8 desc[UR12][R12.64], R17 ;  /* 0x000000110c003986 */ /* 0x0003e2000c10110c */
[----:B------:R-:W-:Y:S01]  /*15bf0*/  VIADD R16, R5, UR4 ;  /* 0x0000000405107c36 */ /* 0x000fe20008000000 */
[----:B------:R-:W-:-:S02]  /*15c00*/  ISETP.LT.AND P3, PT, R0, UR5, !P0 ;  /* 0x0000000500007c0c */ /* 0x000fc4000c761270 */
[-C--:B------:R-:W-:Y:S01]  /*15c10*/  LEA.HI.X.SX32 R7, R5, R3.reuse, 0x1, P6 ;  /* 0x0000000305077211 */ /* 0x080fe200030f0eff */
[----:B------:R-:W-:Y:S01]  /*15c20*/  VIADD R0, R4, 0xfd ;  /* 0x000000fd04007836 */ /* 0x000fe20000000000 */
[----:B------:R-:W-:Y:S01]  /*15c30*/  PRMT R5, R8, 0x7772, RZ ;  /* 0x0000777208057816 */ /* 0x000fe200000000ff */
[----:B------:R-:W-:Y:S01]  /*15c40*/  ULDC UR4, c[0x0][0x22c] ;  /* 0x00008b0000047ab9 */ /* 0x000fe20000000800 */
[----:B0-----:R-:W-:Y:S01]  /*15c50*/  IADD3 R14, P6, R16, R2, RZ ;  /* 0x00000002100e7210 */ /* 0x001fe20007fde0ff */
[----:B------:R-:W-:Y:S02]  /*15c60*/  ULDC UR5, c[0x0][0x248] ;  /* 0x0000920000057ab9 */ /* 0x000fe40000000800 */
[----:B------:R0:W-:Y:S01]  /*15c70*/  @P2 STG.E.U8 desc[UR12][R6.64], R5 ;  /* 0x0000000506002986 */ /* 0x0001e2000c10110c */
[----:B------:R-:W-:Y:S01]  /*15c80*/  ISETP.LT.AND P2, PT, R0, UR4, !P0 ;  /* 0x0000000400007c0c */ /* 0x000fe2000c741270 */
[----:B------:R-:W-:Y:S01]  /*15c90*/  ULDC UR4, c[0x0][0x248] ;  /* 0x0000920000047ab9 */ /* 0x000fe20000000800 */
[C---:B------:R-:W-:Y:S01]  /*15ca0*/  LEA.HI.X.SX32 R15, R16.reuse, R3, 0x1, P6 ;  /* 0x00000003100f7211 */ /* 0x040fe200030f0eff */
[----:B------:R-:W-:Y:S01]  /*15cb0*/  VIADD R16, R16, UR4 ;  /* 0x0000000410107c36 */ /* 0x000fe20008000000 */
[----:B------:R-:W-:Y:S01]  /*15cc0*/  ULDC UR4, c[0x0][0x248] ;  /* 0x0000920000047ab9 */ /* 0x000fe20000000800 */
[----:B------:R-:W-:-:S02]  /*15cd0*/  PRMT R19, R8, 0x7773, RZ ;  /* 0x0000777308137816 */ /* 0x000fc400000000ff */
[----:B-1----:R-:W-:Y:S01]  /*15ce0*/  VIADD R13, R16, UR4 ;  /* 0x00000004100d7c36 */ /* 0x002fe20008000000 */
[----:B------:R-:W-:Y:S01]  /*15cf0*/  ULDC UR4, c[0x0][0x248] ;  /* 0x0000920000047ab9 */ /* 0x000fe20000000800 */
[C---:B------:R-:W-:Y:S02]  /*15d00*/  VIADD R8, R4.reuse, 0xfe ;  /* 0x000000fe04087836 */ /* 0x040fe40000000000 */
[----:B------:R-:W-:Y:S01]  /*15d10*/  VIADD R17, R13, UR4 ;  /* 0x000000040d117c36 */ /* 0x000fe20008000000 */
[----:B------:R1:W-:Y:S01]  /*15d20*/  @P1 STG.E.U8 desc[UR12][R14.64], R19 ;  /* 0x000000130e001986 */ /* 0x0003e2000c10110c */
[----:B------:R-:W-:Y:S01]  /*15d30*/  VIADD R0, R4, 0xff ;  /* 0x000000ff04007836 */ /* 0x000fe20000000000 */
[----:B------:R-:W-:Y:S01]  /*15d40*/  IADD3 R4, P1, R16, R2, RZ ;  /* 0x0000000210047210 */ /* 0x000fe20007f3e0ff */
[----:B------:R-:W-:-:S03]  /*15d50*/  ULDC UR4, c[0x0][0x248] ;  /* 0x0000920000047ab9 */ /* 0x000fc60000000800 */
[-C--:B0-----:R-:W-:Y:S02]  /*15d60*/  LEA.HI.X.SX32 R5, R16, R3.reuse, 0x1, P1 ;  /* 0x0000000310057211 */ /* 0x081fe400008f0eff */
[-C--:B------:R-:W-:Y:S01]  /*15d70*/  IADD3 R6, P1, R13, R2.reuse, RZ ;  /* 0x000000020d067210 */ /* 0x080fe20007f3e0ff */
[C---:B-1----:R-:W-:Y:S01]  /*15d80*/  VIADD R15, R17.reuse, UR5 ;  /* 0x00000005110f7c36 */ /* 0x042fe20008000000 */
[----:B------:R-:W-:Y:S01]  /*15d90*/  IADD3 R12, P6, R17, R2, RZ ;  /* 0x00000002110c7210 */ /* 0x000fe20007fde0ff */
[----:B------:R-:W-:Y:S02]  /*15da0*/  ULDC UR5, c[0x0][0x248] ;  /* 0x0000920000057ab9 */ /* 0x000fe40000000800 */
[----:B------:R-:W-:Y:S01]  /*15db0*/  VIADD R18, R15, UR4 ;  /* 0x000000040f127c36 */ /* 0x000fe20008000000 */
[-C--:B------:R-:W-:Y:S01]  /*15dc0*/  LEA.HI.X.SX32 R7, R13, R3.reuse, 0x1, P1 ;  /* 0x000000030d077211 */ /* 0x080fe200008f0eff */
[----:B------:R-:W-:Y:S01]  /*15dd0*/  ULDC UR4, c[0x0][0x22c] ;  /* 0x00008b0000047ab9 */ /* 0x000fe20000000800 */
[----:B------:R-:W-:-:S02]  /*15de0*/  LEA.HI.X.SX32 R13, R17, R3, 0x1, P6 ;  /* 0x00000003110d7211 */ /* 0x000fc400030f0eff */
[CC--:B------:R-:W-:Y:S01]  /*15df0*/  IADD3 R16, P1, R18.reuse, R2.reuse, RZ ;  /* 0x0000000212107210 */ /* 0x0c0fe20007f3e0ff */
[C---:B------:R-:W-:Y:S01]  /*15e00*/  VIADD R19, R18.reuse, UR5 ;  /* 0x0000000512137c36 */ /* 0x040fe20008000000 */
[C---:B------:R-:W-:Y:S02]  /*15e10*/  IADD3 R14, P6, R15.reuse, R2, RZ ;  /* 0x000000020f0e7210 */ /* 0x040fe40007fde0ff */
[-C--:B------:R-:W-:Y:S02]  /*15e20*/  LEA.HI.X.SX32 R17, R18, R3.reuse, 0x1, P1 ;  /* 0x0000000312117211 */ /* 0x080fe400008f0eff */
[----:B------:R-:W-:Y:S02]  /*15e30*/  ISETP.LT.AND P1, PT, R8, UR6, !P0 ;  /* 0x0000000608007c0c */ /* 0x000fe4000c721270 */
[----:B------:R-:W-:Y:S02]  /*15e40*/  LEA.HI.X.SX32 R15, R15, R3, 0x1, P6 ;  /* 0x000000030f0f7211 */ /* 0x000fe400030f0eff */
[----:B------:R-:W-:-:S02]  /*15e50*/  ISETP.LT.AND P0, PT, R0, UR4, !P0 ;  /* 0x0000000400007c0c */ /* 0x000fc4000c701270 */
[----:B------:R-:W-:Y:S02]  /*15e60*/  IADD3 R2, P6, R19, R2, RZ ;  /* 0x0000000213027210 */ /* 0x000fe40007fde0ff */
[C---:B------:R-:W-:Y:S02]  /*15e70*/  PRMT R25, R9.reuse, 0x7772, RZ ;  /* 0x0000777209197816 */ /* 0x040fe400000000ff */
[----:B------:R-:W-:Y:S02]  /*15e80*/  PRMT R23, R9, 0x7773, RZ ;  /* 0x0000777309177816 */ /* 0x000fe400000000ff */
[----:B------:R-:W-:Y:S02]  /*15e90*/  LEA.HI.X.SX32 R3, R19, R3, 0x1, P6 ;  /* 0x0000000313037211 */ /* 0x000fe400030f0eff */
[C---:B------:R-:W-:Y:S02]  /*15ea0*/  PRMT R21, R10.reuse, 0x7772, RZ ;  /* 0x000077720a157816 */ /* 0x040fe400000000ff */
[----:B------:R-:W-:-:S02]  /*15eb0*/  PRMT R19, R10, 0x7773, RZ ;  /* 0x000077730a137816 */ /* 0x000fc400000000ff */
[C---:B------:R-:W-:Y:S01]  /*15ec0*/  PRMT R9, R11.reuse, 0x7773, RZ ;  /* 0x000077730b097816 */ /* 0x040fe200000000ff */
[----:B------:R0:W-:Y:S01]  /*15ed0*/  @P5 STG.E.U8 desc[UR12][R4.64], R25 ;  /* 0x0000001904005986 */ /* 0x0001e2000c10110c */
[----:B------:R-:W-:-:S03]  /*15ee0*/  PRMT R11, R11, 0x7772, RZ ;  /* 0x000077720b0b7816 */ /* 0x000fc600000000ff */
[----:B------:R0:W-:Y:S04]  /*15ef0*/  @P4 STG.E.U8 desc[UR12][R6.64], R23 ;  /* 0x0000001706004986 */ /* 0x0001e8000c10110c */
[----:B------:R0:W-:Y:S04]  /*15f00*/  @P3 STG.E.U8 desc[UR12][R12.64], R21 ;  /* 0x000000150c003986 */ /* 0x0001e8000c10110c */
[----:B------:R0:W-:Y:S04]  /*15f10*/  @P2 STG.E.U8 desc[UR12][R14.64], R19 ;  /* 0x000000130e002986 */ /* 0x0001e8000c10110c */
[----:B------:R0:W-:Y:S01]  /*15f20*/  @P1 STG.E.U8 desc[UR12][R16.64], R11 ;  /* 0x0000000b10001986 */ /* 0x0001e2000c10110c */
[----:B------:R-:W-:Y:S05]  /*15f30*/  @!P0 EXIT ;  /* 0x000000000000894d */ /* 0x000fea0003800000 */
[----:B------:R-:W-:Y:S01]  /*15f40*/  STG.E.U8 desc[UR12][R2.64], R9 ;  /* 0x0000000902007986 */ /* 0x000fe2000c10110c */
[----:B------:R-:W-:Y:S05]  /*15f50*/  EXIT ;  /* 0x000000000000794d */ /* 0x000fea0003800000 */
.L_x_2:
[----:B------:R-:W-:-:S00]  /*15f60*/  BRA `(.L_x_2) ;  /* 0xfffffffc00fc7947 */ /* 0x000fc0000383ffff */
[----:B------:R-:W-:-:S00]  /*15f70*/  NOP ;  /* 0x0000000000007918 */ /* 0x000fc00000000000 */
        /* <DEDUP_REMOVED lines=8> */
.L_x_3:


//--------------------- .nv.shared.matmul_kernel  --------------------------
	.section	.nv.shared.matmul_kernel,"aw",@nobits
	.sectionflags	@""
	.align	16
	.zero		1024


//--------------------- .nv.shared.reserved.0     --------------------------
	.section	.nv.shared.reserved.0,"aw",@nobits
	.weak		__nv_reservedSMEM_offset_0_alias
	.size		__nv_reservedSMEM_offset_0_alias, 0, 0
	.other		__nv_reservedSMEM_offset_0_alias,@"STO_CUDA_RESERVED_SHARED STV_DEFAULT"
__nv_reservedSMEM_offset_0_alias:
	.zero		0


//--------------------- .nv.constant0.matmul_kernel --------------------------
	.section	.nv.constant0.matmul_kernel,"a",@progbits
	.sectionflags	@""
	.align	4
.nv.constant0.matmul_kernel:
	.zero		608


//--------------------- SYMBOLS --------------------------

	.type		.nv.reservedSmem.offset0,@object
	.size		.nv.reservedSmem.offset0,0x4
